def gluon_tcgen05(
    a_ptr,
    b_ptr,
    c_ptr,
    M,
    N,
    K,
    stride_am,
    stride_bk,
    stride_cm,
    BLOCK_M: gl.constexpr,
    BLOCK_N: gl.constexpr,
    BLOCK_K: gl.constexpr,
    DTYPE: gl.constexpr,
    A_LAYOUT: gl.constexpr,
    B_LAYOUT: gl.constexpr,
    C_LAYOUT: gl.constexpr,
    B_SHAPE: gl.constexpr,
    TMEM_LAYOUT: gl.constexpr,
    TMEM_REG: gl.constexpr,
    TRANS_B: gl.constexpr,
    NUM_BUFFERS: gl.constexpr,
):
    a_desc = tma.make_tensor_descriptor(
        a_ptr, [M, K], [stride_am, 1], [BLOCK_M, BLOCK_K], A_LAYOUT
    )
    b_desc = tma.make_tensor_descriptor(
        b_ptr,
        [N, K] if TRANS_B else [K, N],
        [stride_bk, 1],
        B_SHAPE,
        B_LAYOUT,
    )
    c_desc = tma.make_tensor_descriptor(
        c_ptr, [M, N], [stride_cm, 1], [BLOCK_M, BLOCK_N], C_LAYOUT
    )

    a_bufs = gl.allocate_shared_memory(
        DTYPE, [NUM_BUFFERS, BLOCK_M, BLOCK_K], A_LAYOUT
    )
    b_bufs = gl.allocate_shared_memory(DTYPE, [NUM_BUFFERS] + B_SHAPE, B_LAYOUT)

    pid_m = gl.program_id(0)
    pid_n = gl.program_id(1)
    off_m = pid_m * BLOCK_M
    off_n = pid_n * BLOCK_N

    tma_bars = gl.allocate_shared_memory(
        gl.int64, [NUM_BUFFERS, 1], mbarrier.MBarrierLayout()
    )
    mma_bars = gl.allocate_shared_memory(
        gl.int64, [NUM_BUFFERS, 1], mbarrier.MBarrierLayout()
    )
    for i in gl.static_range(NUM_BUFFERS):
        mbarrier.init(tma_bars.index(i), count=1)
        mbarrier.init(mma_bars.index(i), count=1)

    acc_tmem = allocate_tensor_memory(gl.float32, [BLOCK_M, BLOCK_N], TMEM_LAYOUT)
    idx = 0
    phase = 0
    use_acc = False
    for k in range(0, K, BLOCK_K):
        a = a_bufs.index(idx)
        b = b_bufs.index(idx)
        tma_bar = tma_bars.index(idx)
        mma_bar = mma_bars.index(idx)
        mbarrier.expect(
            tma_bar, a_desc.block_type.nbytes + b_desc.block_type.nbytes
        )
        tma.async_copy_global_to_shared(a_desc, [off_m, k], tma_bar, a)
        tma.async_copy_global_to_shared(
            b_desc, [off_n, k] if TRANS_B else [k, off_n], tma_bar, b
        )
        mbarrier.wait(tma_bar, phase=phase)

        if TRANS_B:
            b = b.permute((1, 0))
        tcgen05_mma(a, b, acc_tmem, use_acc=use_acc)
        tcgen05_commit(mma_bar)
        mbarrier.wait(mma_bar, phase=phase)
        use_acc = True

        idx += 1
        if idx == NUM_BUFFERS:
            idx = 0
            phase ^= 1

    for i in gl.static_range(NUM_BUFFERS):
        mbarrier.invalidate(tma_bars.index(i))
        mbarrier.invalidate(mma_bars.index(i))

    acc = acc_tmem.load(TMEM_REG)
    c_smem = gl.allocate_shared_memory(DTYPE, [BLOCK_M, BLOCK_N], C_LAYOUT)
    c_smem.store(acc.to(DTYPE))
    fence_async_shared()
    tma.async_copy_shared_to_global(c_desc, [off_m, off_n], c_smem)
    tma.store_wait(pendings=0)

# config = {"BLOCK_K": 64, "BLOCK_M": 128, "BLOCK_N": 256, "arch": "sm_100", "dtype": "bf16", "num_buffers": 3, "num_warps": 4, "trans_b": 0}
# arch = sm_100


// ===== COMPILED SASS (sm_100a) =====

	.target	sm_100a

	.elftype	@"ET_EXEC"


//--------------------- .note.nv.tkinfo           --------------------------
	.section	.note.nv.tkinfo,"",@"SHT_NOTE"
	.sectionflags	@"SHF_NOTE_NV_TKINFO"
	.tkinfo
        /*0018*/ 	.word	0x00000081
        /*0030*/ 	.string	""
        /*0030*/ 	.string	"ptxas-blackwell"
        /*0030*/ 	.string	"Cuda compilation tools, release 12.9, V12.9.86"
        /*0030*/ 	.string	"Build cuda_12.9.r12.9/compiler.36037853_0"
        /*0030*/ 	.string	"-v  -suppress-debug-info  -lineinfo  -arch sm_100a "



//--------------------- .note.nv.cuver            --------------------------
	.section	.note.nv.cuver,"",@"SHT_NOTE"
	.sectionflags	@"SHF_NOTE_NV_CUVER"
        /*0018*/ 	.short	0x0001
        /*001a*/ 	.short	0x0064
        /*001c*/ 	.short	0x0001
        /*001e*/ 	.short	0x0000
        /*0020*/ 	.short	0x0001
        /*0022*/ 	.short	0x0000


//--------------------- .nv.info                  --------------------------
	.section	.nv.info,"",@"SHT_CUDA_INFO"
	.align	4


	//----- nvinfo : EIATTR_REGCOUNT
	.align		4
        /*0000*/ 	.byte	0x04, 0x2f
        /*0002*/ 	.short	(.L_4 - .L_3)
	.align		4
.L_3:
        /*0004*/ 	.word	index@(gluon_tcgen05)
        /*0008*/ 	.word	0x000000aa


	//----- nvinfo : EIATTR_FRAME_SIZE
	.align		4
.L_4:
        /*000c*/ 	.byte	0x04, 0x11
        /*000e*/ 	.short	(.L_6 - .L_5)
	.align		4
.L_5:
        /*0010*/ 	.word	index@($__internal_2_$__cuda_sm10x_tcgen05_guardrail_trap_unallocated_columns_being_dealloced)
        /*0014*/ 	.word	0x00000000


	//----- nvinfo : EIATTR_FRAME_SIZE
	.align		4
.L_6:
        /*0018*/ 	.byte	0x04, 0x11
        /*001a*/ 	.short	(.L_8 - .L_7)
	.align		4
.L_7:
        /*001c*/ 	.word	index@($__internal_1_$__cuda_sm10x_tcgen05_guardrail_trap_phase_invalid_during_alloc)
        /*0020*/ 	.word	0x00000000


	//----- nvinfo : EIATTR_FRAME_SIZE
	.align		4
.L_8:
        /*0024*/ 	.byte	0x04, 0x11
        /*0026*/ 	.short	(.L_10 - .L_9)
	.align		4
.L_9:
        /*0028*/ 	.word	index@($__internal_0_$__cuda_sm10x_tcgen05_guardrail_trap_col_being_dealloced_not_returned_by_alloc)
        /*002c*/ 	.word	0x00000000


	//----- nvinfo : EIATTR_FRAME_SIZE
	.align		4
.L_10:
        /*0030*/ 	.byte	0x04, 0x11
        /*0032*/ 	.short	(.L_12 - .L_11)
	.align		4
.L_11:
        /*0034*/ 	.word	index@(gluon_tcgen05)
        /*0038*/ 	.word	0x00000000


	//----- nvinfo : EIATTR_MIN_STACK_SIZE
	.align		4
.L_12:
        /*003c*/ 	.byte	0x04, 0x12
        /*003e*/ 	.short	(.L_14 - .L_13)
	.align		4
.L_13:
        /*0040*/ 	.word	index@(gluon_tcgen05)
        /*0044*/ 	.word	0x00000000
.L_14:


//--------------------- .nv.info.gluon_tcgen05    --------------------------
	.section	.nv.info.gluon_tcgen05,"",@"SHT_CUDA_INFO"
	.sectionflags	@""
	.align	4


	//----- nvinfo : EIATTR_CUDA_API_VERSION
	.align		4
        /*0000*/ 	.byte	0x04, 0x37
        /*0002*/ 	.short	(.L_16 - .L_15)
.L_15:
        /*0004*/ 	.word	0x00000081


	//----- nvinfo : EIATTR_KPARAM_INFO
	.align		4
.L_16:
        /*0008*/ 	.byte	0x04, 0x17
        /*000a*/ 	.short	(.L_18 - .L_17)
.L_17:
        /*000c*/ 	.word	0x00000000
        /*0010*/ 	.short	0x000a
        /*0012*/ 	.short	0x0048
        /*0014*/ 	.byte	0x00, 0xf4, 0x21, 0x00


	//----- nvinfo : EIATTR_KPARAM_INFO
	.align		4
.L_18:
        /*0018*/ 	.byte	0x04, 0x17
        /*001a*/ 	.short	(.L_20 - .L_19)
.L_19:
        /*001c*/ 	.word	0x00000000
        /*0020*/ 	.short	0x0009
        /*0022*/ 	.short	0x0040
        /*0024*/ 	.byte	0x00, 0xf4, 0x21, 0x00


	//----- nvinfo : EIATTR_KPARAM_INFO
	.align		4
.L_20:
        /*0028*/ 	.byte	0x04, 0x17
        /*002a*/ 	.short	(.L_22 - .L_21)
.L_21:
        /*002c*/ 	.word	0x00000000
        /*0030*/ 	.short	0x0008
        /*0032*/ 	.short	0x0038
        /*0034*/ 	.byte	0x00, 0xf0, 0x21, 0x00


	//----- nvinfo : EIATTR_KPARAM_INFO
	.align		4
.L_22:
        /*0038*/ 	.byte	0x04, 0x17
        /*003a*/ 	.short	(.L_24 - .L_23)
.L_23:
        /*003c*/ 	.word	0x00000000
        /*0040*/ 	.short	0x0007
        /*0042*/ 	.short	0x0030
        /*0044*/ 	.byte	0x00, 0xf0, 0x21, 0x00


	//----- nvinfo : EIATTR_KPARAM_INFO
	.align		4
.L_24:
        /*0048*/ 	.byte	0x04, 0x17
        /*004a*/ 	.short	(.L_26 - .L_25)
.L_25:
        /*004c*/ 	.word	0x00000000
        /*0050*/ 	.short	0x0006
        /*0052*/ 	.short	0x0028
        /*0054*/ 	.byte	0x00, 0xf0, 0x21, 0x00


	//----- nvinfo : EIATTR_KPARAM_INFO
	.align		4
.L_26:
        /*0058*/ 	.byte	0x04, 0x17
        /*005a*/ 	.short	(.L_28 - .L_27)
.L_27:
        /*005c*/ 	.word	0x00000000
        /*0060*/ 	.short	0x0005
        /*0062*/ 	.short	0x0020
        /*0064*/ 	.byte	0x00, 0xf0, 0x11, 0x00


	//----- nvinfo : EIATTR_KPARAM_INFO
	.align		4
.L_28:
        /*0068*/ 	.byte	0x04, 0x17
        /*006a*/ 	.short	(.L_30 - .L_29)
.L_29:
        /*006c*/ 	.word	0x00000000
        /*0070*/ 	.short	0x0004
        /*0072*/ 	.short	0x001c
        /*0074*/ 	.byte	0x00, 0xf0, 0x11, 0x00


	//----- nvinfo : EIATTR_KPARAM_INFO
	.align		4
.L_30:
        /*0078*/ 	.byte	0x04, 0x17
        /*007a*/ 	.short	(.L_32 - .L_31)
.L_31:
        /*007c*/ 	.word	0x00000000
        /*0080*/ 	.short	0x0003
        /*0082*/ 	.short	0x0018
        /*0084*/ 	.byte	0x00, 0xf0, 0x11, 0x00


	//----- nvinfo : EIATTR_KPARAM_INFO
	.align		4
.L_32:
        /*0088*/ 	.byte	0x04, 0x17
        /*008a*/ 	.short	(.L_34 - .L_33)
.L_33:
        /*008c*/ 	.word	0x00000000
        /*0090*/ 	.short	0x0002
        /*0092*/ 	.short	0x0010
        /*0094*/ 	.byte	0x00, 0xf4, 0x21, 0x00


	//----- nvinfo : EIATTR_KPARAM_INFO
	.align		4
.L_34:
        /*0098*/ 	.byte	0x04, 0x17
        /*009a*/ 	.short	(.L_36 - .L_35)
.L_35:
        /*009c*/ 	.word	0x00000000
        /*00a0*/ 	.short	0x0001
        /*00a2*/ 	.short	0x0008
        /*00a4*/ 	.byte	0x00, 0xf4, 0x21, 0x00


	//----- nvinfo : EIATTR_KPARAM_INFO
	.align		4
.L_36:
        /*00a8*/ 	.byte	0x04, 0x17
        /*00aa*/ 	.short	(.L_38 - .L_37)
.L_37:
        /*00ac*/ 	.word	0x00000000
        /*00b0*/ 	.short	0x0000
        /*00b2*/ 	.short	0x0000
        /*00b4*/ 	.byte	0x00, 0xf4, 0x21, 0x00


	//----- nvinfo : EIATTR_AT_ENTRY_FRAGMENTS
	.align		4
.L_38:
        /*00b8*/ 	.byte	0x04, 0x4f
        /*00ba*/ 	.short	(.L_40 - .L_39)


	//   ....[0]....
.L_39:
        /*00bc*/ 	.word	0x00000004


	//----- nvinfo : EIATTR_RESERVED_SMEM_USED
	.align		4
.L_40:
        /*00c0*/ 	.byte	0x01, 0x41
	.zero		2


	//----- nvinfo : EIATTR_SPARSE_MMA_MASK
	.align		4
        /*00c4*/ 	.byte	0x03, 0x50
        /*00c6*/ 	.short	0x0000


	//----- nvinfo : EIATTR_TCGEN05_1CTA_USED
	.align		4
        /*00c8*/ 	.byte	0x01, 0x51
	.zero		2


	//----- nvinfo : EIATTR_MAXREG_COUNT
	.align		4
        /*00cc*/ 	.byte	0x03, 0x1b
        /*00ce*/ 	.short	0x00ff


	//----- nvinfo : EIATTR_NUM_BARRIERS
	.align		4
        /*00d0*/ 	.byte	0x02, 0x4c
        /*00d2*/ 	.byte	0x01
	.zero		1


	//----- nvinfo : EIATTR_INT_WARP_WIDE_INSTR_OFFSETS
	.align		4
        /*00d4*/ 	.byte	0x04, 0x31
        /*00d6*/ 	.short	(.L_42 - .L_41)


	//   ....[0]....
.L_41:
        /*00d8*/ 	.word	0x00001720


	//   ....[1]....
        /*00dc*/ 	.word	0x00001740


	//   ....[2]....
        /*00e0*/ 	.word	0x000017c0


	//   ....[3]....
        /*00e4*/ 	.word	0x00001ae0


	//   ....[4]....
        /*00e8*/ 	.word	0x00001dd0


	//   ....[5]....
        /*00ec*/ 	.word	0x00001de0


	//   ....[6]....
        /*00f0*/ 	.word	0x00001f70


	//   ....[7]....
        /*00f4*/ 	.word	0x000022c0


	//   ....[8]....
        /*00f8*/ 	.word	0x000022d0


	//   ....[9]....
        /*00fc*/ 	.word	0x00003240


	//   ....[10]....
        /*0100*/ 	.word	0x00003290


	//----- nvinfo : EIATTR_COOP_GROUP_MASK_REGIDS
	.align		4
.L_42:
        /*0104*/ 	.byte	0x04, 0x29
        /*0106*/ 	.short	(.L_44 - .L_43)


	//   ....[0]....
.L_43:
        /*0108*/ 	.word	0xffffffff


	//   ....[1]....
        /*010c*/ 	.word	0xffffffff


	//   ....[2]....
        /*0110*/ 	.word	0xffffffff


	//   ....[3]....
        /*0114*/ 	.word	0xffffffff


	//   ....[4]....
        /*0118*/ 	.word	0xffffffff


	//   ....[5]....
        /*011c*/ 	.word	0xffffffff


	//   ....[6]....
        /*0120*/ 	.word	0xffffffff


	//   ....[7]....
        /*0124*/ 	.word	0xffffffff


	//   ....[8]....
        /*0128*/ 	.word	0xffffffff


	//   ....[9]....
        /*012c*/ 	.word	0xffffffff


	//----- nvinfo : EIATTR_COOP_GROUP_INSTR_OFFSETS
	.align		4
.L_44:
        /*0130*/ 	.byte	0x04, 0x28
        /*0132*/ 	.short	(.L_46 - .L_45)


	//   ....[0]....
.L_45:
        /*0134*/ 	.word	0x00000050


	//   ....[1]....
        /*0138*/ 	.word	0x00000310


	//   ....[2]....
        /*013c*/ 	.word	0x00000500


	//   ....[3]....
        /*0140*/ 	.word	0x000009c0


	//   ....[4]....
        /*0144*/ 	.word	0x00000b00


	//   ....[5]....
        /*0148*/ 	.word	0x00000fb0


	//   ....[6]....
        /*014c*/ 	.word	0x000010f0


	//   ....[7]....
        /*0150*/ 	.word	0x000015e0


	//   ....[8]....
        /*0154*/ 	.word	0x000030d0


	//   ....[9]....
        /*0158*/ 	.word	0x00003340


	//----- nvinfo : EIATTR_VRC_CTA_INIT_COUNT
	.align		4
.L_46:
        /*015c*/ 	.byte	0x02, 0x4a
        /*015e*/ 	.byte	0x80
	.zero		1


	//----- nvinfo : EIATTR_MBARRIER_INSTR_OFFSETS
	.align		4
        /*0160*/ 	.byte	0x04, 0x39
        /*0162*/ 	.short	(.L_48 - .L_47)


	//   ....[0]....
.L_47:
        /*0164*/ 	.word	0x000017e0
        /*0168*/ 	.word	0x000000ff
        /*016c*/ 	.word	0x00024000
        /*0170*/ 	.short	0x0100
        /*0172*/ 	.byte	0x08
	.zero		1


	//   ....[1]....
        /*0174*/ 	.word	0x000017f0
        /*0178*/ 	.word	0x000000ff
        /*017c*/ 	.word	0x00024020
        /*0180*/ 	.short	0x0100
        /*0182*/ 	.byte	0x08
	.zero		1


	//   ....[2]....
        /*0184*/ 	.word	0x000018a0
        /*0188*/ 	.word	0x000000ff
        /*018c*/ 	.word	0x00024008
        /*0190*/ 	.short	0x0100
        /*0192*/ 	.byte	0x08
	.zero		1


	//   ....[3]....
        /*0194*/ 	.word	0x000018b0
        /*0198*/ 	.word	0x000000ff
        /*019c*/ 	.word	0x00024028
        /*01a0*/ 	.short	0x0100
        /*01a2*/ 	.byte	0x08
	.zero		1


	//   ....[4]....
        /*01a4*/ 	.word	0x000019c0
        /*01a8*/ 	.word	0x000000ff
        /*01ac*/ 	.word	0x00024010
        /*01b0*/ 	.short	0x0100
        /*01b2*/ 	.byte	0x08
	.zero		1


	//   ....[5]....
        /*01b4*/ 	.word	0x000019d0
        /*01b8*/ 	.word	0x000000ff
        /*01bc*/ 	.word	0x00024030
        /*01c0*/ 	.short	0x0100
        /*01c2*/ 	.byte	0x08
	.zero		1


	//   ....[6]....
        /*01c4*/ 	.word	0x00001b80
        /*01c8*/ 	.word	0x000000ff
        /*01cc*/ 	.word	0x00024000
        /*01d0*/ 	.short	0x010a
        /*01d2*/ 	.byte	0x08
	.zero		1


	//   ....[7]....
        /*01d4*/ 	.word	0x00001e30
        /*01d8*/ 	.word	0x000000ff
        /*01dc*/ 	.word	0x00024020
        /*01e0*/ 	.short	0x010a
        /*01e2*/ 	.byte	0x08
	.zero		1


	//   ....[8]....
        /*01e4*/ 	.word	0x00002030
        /*01e8*/ 	.word	0x000000ff
        /*01ec*/ 	.word	0x00024000
        /*01f0*/ 	.short	0x010a
        /*01f2*/ 	.byte	0x11
	.zero		1


	//   ....[9]....
        /*01f4*/ 	.word	0x00002310
        /*01f8*/ 	.word	0x000000ff
        /*01fc*/ 	.word	0x00024020
        /*0200*/ 	.short	0x010a
        /*0202*/ 	.byte	0x11
	.zero		1


	//   ....[10]....
        /*0204*/ 	.word	0x000023e0
        /*0208*/ 	.word	0x000000ff
        /*020c*/ 	.word	0x00024000
        /*0210*/ 	.short	0x0108
        /*0212*/ 	.byte	0x08
	.zero		1


	//   ....[11]....
        /*0214*/ 	.word	0x000023f0
        /*0218*/ 	.word	0x000000ff
        /*021c*/ 	.word	0x00024020
        /*0220*/ 	.short	0x0108
        /*0222*/ 	.byte	0x08
	.zero		1


	//   ....[12]....
        /*0224*/ 	.word	0x00002440
        /*0228*/ 	.word	0x000000ff
        /*022c*/ 	.word	0x00024008
        /*0230*/ 	.short	0x0108
        /*0232*/ 	.byte	0x08
	.zero		1


	//   ....[13]....
        /*0234*/ 	.word	0x00002450
        /*0238*/ 	.word	0x000000ff
        /*023c*/ 	.word	0x00024028
        /*0240*/ 	.short	0x0108
        /*0242*/ 	.byte	0x08
	.zero		1


	//   ....[14]....
        /*0244*/ 	.word	0x000024a0
        /*0248*/ 	.word	0x000000ff
        /*024c*/ 	.word	0x00024010
        /*0250*/ 	.short	0x0108
        /*0252*/ 	.byte	0x08
	.zero		1


	//   ....[15]....
        /*0254*/ 	.word	0x000024b0
        /*0258*/ 	.word	0x000000ff
        /*025c*/ 	.word	0x00024030
        /*0260*/ 	.short	0x0108
        /*0262*/ 	.byte	0x08
	.zero		1


	//   ....[16]....
        /*0264*/ 	.word	0x00003360
        /*0268*/ 	.word	0x000000ff
        /*026c*/ 	.word	0x00024000
        /*0270*/ 	.short	0x010a
        /*0272*/ 	.byte	0x08
	.zero		1


	//   ....[17]....
        /*0274*/ 	.word	0x00003390
        /*0278*/ 	.word	0x000000ff
        /*027c*/ 	.word	0x00024020
        /*0280*/ 	.short	0x010a
        /*0282*/ 	.byte	0x08
	.zero		1


	//   ....[18]....
        /*0284*/ 	.word	0x000033c0
        /*0288*/ 	.word	0x000000ff
        /*028c*/ 	.word	0x00024000
        /*0290*/ 	.short	0x010a
        /*0292*/ 	.byte	0x11
	.zero		1


	//   ....[19]....
        /*0294*/ 	.word	0x000033f0
        /*0298*/ 	.word	0x000000ff
        /*029c*/ 	.word	0x00024020
        /*02a0*/ 	.short	0x010a
        /*02a2*/ 	.byte	0x11
	.zero		1


	//----- nvinfo : EIATTR_NUM_MBARRIERS
	.align		4
.L_48:
        /*02a4*/ 	.byte	0x03, 0x38
        /*02a6*/ 	.short	0x0006


	//----- nvinfo : EIATTR_EXIT_INSTR_OFFSETS
	.align		4
        /*02a8*/ 	.byte	0x04, 0x1c
        /*02aa*/ 	.short	(.L_50 - .L_49)


	//   ....[0]....
.L_49:
        /*02ac*/ 	.word	0x00003350


	//----- nvinfo : EIATTR_REQNTID
	.align		4
.L_50:
        /*02b0*/ 	.byte	0x04, 0x10
        /*02b2*/ 	.short	(.L_52 - .L_51)
.L_51:
        /*02b4*/ 	.word	0x00000080
        /*02b8*/ 	.word	0x00000001
        /*02bc*/ 	.word	0x00000001


	//----- nvinfo : EIATTR_CRS_STACK_SIZE
	.align		4
.L_52:
        /*02c0*/ 	.byte	0x04, 0x1e
        /*02c2*/ 	.short	(.L_54 - .L_53)
.L_53:
        /*02c4*/ 	.word	0x00000000


	//----- nvinfo : EIATTR_CBANK_PARAM_SIZE
	.align		4
.L_54:
        /*02c8*/ 	.byte	0x03, 0x19
        /*02ca*/ 	.short	0x0050


	//----- nvinfo : EIATTR_PARAM_CBANK
	.align		4
        /*02cc*/ 	.byte	0x04, 0x0a
        /*02ce*/ 	.short	(.L_56 - .L_55)
	.align		4
.L_55:
        /*02d0*/ 	.word	index@(.nv.constant0.gluon_tcgen05)
        /*02d4*/ 	.short	0x0380
        /*02d6*/ 	.short	0x0050


	//----- nvinfo : EIATTR_SW_WAR
	.align		4
.L_56:
        /*02d8*/ 	.byte	0x04, 0x36
        /*02da*/ 	.short	(.L_58 - .L_57)
.L_57:
        /*02dc*/ 	.word	0x00000008
.L_58:


//--------------------- .nv.compat                --------------------------
	.section	.nv.compat,"",@"SHT_CUDA_COMPAT_INFO"
	.align	4
        /*0000*/ 	.byte	0x02, 0x02, 0x02, 0x00, 0x02, 0x05, 0x05, 0x00, 0x02, 0x03, 0x03, 0x00, 0x02, 0x06, 0x01, 0x00


//--------------------- .nv.callgraph             --------------------------
	.section	.nv.callgraph,"",@"SHT_CUDA_CALLGRAPH"
	.align	4
	.sectionentsize	8
	.align		4
        /*0000*/ 	.word	0x00000000
	.align		4
        /*0004*/ 	.word	0xffffffff
	.align		4
        /*0008*/ 	.word	0x00000000
	.align		4
        /*000c*/ 	.word	0xfffffffe
	.align		4
        /*0010*/ 	.word	0x00000000
	.align		4
        /*0014*/ 	.word	0xfffffffd
	.align		4
        /*0018*/ 	.word	0x00000000
	.align		4
        /*001c*/ 	.word	0xfffffffc


//--------------------- .text.gluon_tcgen05       --------------------------
	.section	.text.gluon_tcgen05,"ax",@progbits
	.align	128
        .global         gluon_tcgen05
        .type           gluon_tcgen05,@function
        .size           gluon_tcgen05,(.L_x_81 - gluon_tcgen05)
        .other          gluon_tcgen05,@"STO_CUDA_ENTRY STV_DEFAULT"
gluon_tcgen05:
.text.gluon_tcgen05:
[----:B------:R-:W1:Y:S01]  /*0000*/  LDC R1, c[0x0][0x37c] ;  /* 0x0000df00ff017b82 */ /* 0x000e620000000800 */
[----:B------:R-:W2:Y:S02]  /*0010*/  S2R R0, SR_TID.X ;  /* 0x0000000000007919 */ /* 0x000ea40000002100 */
[----:B--2---:R-:W-:-:S13]  /*0020*/  ISETP.GE.U32.AND P1, PT, R0, 0x20, PT ;  /* 0x000000200000780c */ /* 0x004fda0003f26070 */
[----:B------:R-:W-:Y:S05]  /*0030*/  @P1 BRA `(.L_x_0) ;  /* 0x0000000000b81947 */ /* 0x000fea0003800000 */
[----:B------:R-:W2:Y:S01]  /*0040*/  S2UR UR6, SR_CgaCtaId ;  /* 0x00000000000679c3 */ /* 0x000ea20000008800 */
[----:B------:R-:W-:Y:S01]  /*0050*/  NOP ;  /* 0x0000000000007918 */ /* 0x000fe20000000000 */
[----:B------:R-:W-:Y:S02]  /*0060*/  UMOV UR4, 0x40 ;  /* 0x0000004000047882 */ /* 0x000fe40000000000 */
[----:B--2---:R-:W-:-:S09]  /*0070*/  ULEA UR4, UR6, UR4, 0x18 ;  /* 0x0000000406047291 */ /* 0x004fd2000f8ec0ff */
[----:B------:R-:W2:Y:S01]  /*0080*/  LDS.U8 R2, [UR4] ;  /* 0x00000004ff027984 */ /* 0x000ea20008000000 */
[----:B------:R-:W-:Y:S02]  /*0090*/  UMOV UR4, 0x400 ;  /* 0x0000040000047882 */ /* 0x000fe40000000000 */
[----:B------:R-:W-:Y:S01]  /*00a0*/  ULEA UR4, UR6, UR4, 0x18 ;  /* 0x0000000406047291 */ /* 0x000fe2000f8ec0ff */
[----:B--2---:R-:W-:-:S13]  /*00b0*/  ISETP.NE.AND P0, PT, R2, RZ, PT ;  /* 0x000000ff0200720c */ /* 0x004fda0003f05270 */
[----:B------:R-:W-:Y:S05]  /*00c0*/  @P0 BRA `(.L_x_1) ;  /* 0x00000000007c0947 */ /* 0x000fea0003800000 */
[----:B------:R-:W-:-:S13]  /*00d0*/  ELECT P0, URZ, PT ;  /* 0x0000000000ff782f */ /* 0x000fda0003800000 */
[----:B------:R-:W-:Y:S05]  /*00e0*/  @!P0 BRA `(.L_x_2) ;  /* 0x0000000000848947 */ /* 0x000fea0003800000 */
[----:B------:R-:W-:Y:S01]  /*00f0*/  UMOV UR5, 0x8 ;  /* 0x0000000800057882 */ /* 0x000fe20000000000 */
[----:B------:R-:W-:Y:S02]  /*0100*/  IMAD.MOV.U32 R5, RZ, RZ, 0x1 ;  /* 0x00000001ff057424 */ /* 0x000fe400078e00ff */
[----:B------:R-:W-:Y:S02]  /*0110*/  IMAD.MOV.U32 R3, RZ, RZ, 0xff ;  /* 0x000000ffff037424 */ /* 0x000fe400078e00ff */
[----:B------:R-:W-:Y:S04]  /*0120*/  DEPBAR.LE SB2, 0x36 ;  /* 0x0000ad800000791a */ /* 0x000fe80000000000 */
[----:B------:R-:W2:Y:S02]  /*0130*/  UTCATOMSWS.FIND_AND_SET.ALIGN UP0, UR5, UR5 ;  /* 0x00000005000575e3 */ /* 0x000ea40008000800 */
[----:B--2---:R-:W-:-:S04]  /*0140*/  PLOP3.LUT P0, PT, PT, PT, UP0, 0x80, 0x8 ;  /* 0x000000000008781c */ /* 0x004fc80003f0f008 */
[----:B------:R-:W-:-:S04]  /*0150*/  SEL R2, RZ, 0xffffffff, !P0 ;  /* 0xffffffffff027807 */ /* 0x000fc80004000000 */
[----:B------:R-:W-:Y:S01]  /*0160*/  ISETP.NE.AND P0, PT, R2, RZ, PT ;  /* 0x000000ff0200720c */ /* 0x000fe20003f05270 */
[----:B------:R-:W-:-:S12]  /*0170*/  IMAD.U32 R2, RZ, RZ, UR5 ;  /* 0x00000005ff027e24 */ /* 0x000fd8000f8e00ff */
[----:B------:R-:W-:Y:S05]  /*0180*/  @P0 BRA `(.L_x_3) ;  /* 0x0000000000240947 */ /* 0x000fea0003800000 */
.L_x_4:
[----:B------:R-:W-:Y:S05]  /*0190*/  NANOSLEEP 0x64 ;  /* 0x000000640000795d */ /* 0x000fea0003800000 */
[----:B------:R-:W-:-:S05]  /*01a0*/  UMOV UR5, 0x8 ;  /* 0x0000000800057882 */ /* 0x000fca0000000000 */
[----:B------:R-:W-:Y:S04]  /*01b0*/  DEPBAR.LE SB2, 0x36 ;  /* 0x0000ad800000791a */ /* 0x000fe80000000000 */
[----:B------:R-:W2:Y:S02]  /*01c0*/  UTCATOMSWS.FIND_AND_SET.ALIGN UP0, UR5, UR5 ;  /* 0x00000005000575e3 */ /* 0x000ea40008000800 */
[----:B--2---:R-:W-:-:S04]  /*01d0*/  PLOP3.LUT P0, PT, PT, PT, UP0, 0x80, 0x8 ;  /* 0x000000000008781c */ /* 0x004fc80003f0f008 */
[----:B------:R-:W-:-:S04]  /*01e0*/  SEL R2, RZ, 0xffffffff, !P0 ;  /* 0xffffffffff027807 */ /* 0x000fc80004000000 */
[----:B------:R-:W-:Y:S01]  /*01f0*/  ISETP.NE.AND P0, PT, R2, RZ, PT ;  /* 0x000000ff0200720c */ /* 0x000fe20003f05270 */
[----:B------:R-:W-:-:S12]  /*0200*/  IMAD.U32 R2, RZ, RZ, UR5 ;  /* 0x00000005ff027e24 */ /* 0x000fd8000f8e00ff */
[----:B------:R-:W-:Y:S05]  /*0210*/  @!P0 BRA `(.L_x_4) ;  /* 0xfffffffc00dc8947 */ /* 0x000fea000383ffff */
.L_x_3:
[C---:B------:R-:W-:Y:S01]  /*0220*/  VIADD R4, R2.reuse, 0x10 ;  /* 0x0000001002047836 */ /* 0x040fe20000000000 */
[----:B------:R-:W-:Y:S01]  /*0230*/  UMOV UR5, 0x50 ;  /* 0x0000005000057882 */ /* 0x000fe20000000000 */
[----:B------:R-:W-:Y:S01]  /*0240*/  SHF.L.U32 R3, R3, R2, RZ ;  /* 0x0000000203037219 */ /* 0x000fe200000006ff */
[----:B------:R-:W-:Y:S01]  /*0250*/  ULEA UR5, UR6, UR5, 0x18 ;  /* 0x0000000506057291 */ /* 0x000fe2000f8ec0ff */
[----:B------:R-:W-:Y:S01]  /*0260*/  IMAD.SHL.U32 R2, R2, 0x20, RZ ;  /* 0x0000002002027824 */ /* 0x000fe200078e00ff */
[----:B------:R-:W-:-:S04]  /*0270*/  SHF.L.U32 R4, R5, R4, RZ ;  /* 0x0000000405047219 */ /* 0x000fc800000006ff */
[----:B------:R-:W-:-:S05]  /*0280*/  LOP3.LUT R3, R4, R3, RZ, 0xfc, !PT ;  /* 0x0000000304037212 */ /* 0x000fca00078efcff */
[----:B------:R2:W-:Y:S04]  /*0290*/  ATOMS.OR RZ, [UR5], R3 ;  /* 0x00000003ffff798c */ /* 0x0005e8000b000005 */
[----:B------:R2:W-:Y:S01]  /*02a0*/  STS [UR4], R2 ;  /* 0x00000002ff007988 */ /* 0x0005e20008000804 */
[----:B------:R-:W-:Y:S05]  /*02b0*/  BRA `(.L_x_2) ;  /* 0x0000000000107947 */ /* 0x000fea0003800000 */
.L_x_1:
[----:B------:R-:W-:Y:S01]  /*02c0*/  IMAD.MOV.U32 R3, RZ, RZ, -0x1 ;  /* 0xffffffffff037424 */ /* 0x000fe200078e00ff */
[----:B------:R-:W-:-:S04]  /*02d0*/  MOV R2, 0x300 ;  /* 0x0000030000027802 */ /* 0x000fc80000000f00 */
[----:B------:R2:W-:Y:S03]  /*02e0*/  STS [UR4], R3 ;  /* 0x00000003ff007988 */ /* 0x0005e60008000804 */
[----:B-12---:R-:W-:Y:S05]  /*02f0*/  CALL.REL.NOINC `($__internal_1_$__cuda_sm10x_tcgen05_guardrail_trap_phase_invalid_during_alloc) ;  /* 0x0000003000547944 */ /* 0x006fea0003c00000 */
.L_x_2:
[----:B------:R-:W-:Y:S05]  /*0300*/  WARPSYNC.ALL ;  /* 0x0000000000007948 */ /* 0x000fea0003800000 */
[----:B------:R-:W-:Y:S01]  /*0310*/  NOP ;  /* 0x0000000000007918 */ /* 0x000fe20000000000 */
.L_x_0:
[----:B------:R-:W3:Y:S08]  /*0320*/  S2UR UR4, SR_CgaCtaId ;  /* 0x00000000000479c3 */ /* 0x000ef00000008800 */
[----:B------:R-:W-:Y:S01]  /*0330*/  BAR.SYNC.DEFER_BLOCKING 0x0 ;  /* 0x0000000000007b1d */ /* 0x000fe20000010000 */
[----:B------:R-:W-:-:S05]  /*0340*/  LOP3.LUT R10, R0, 0x7f, RZ, 0xc0, !PT ;  /* 0x0000007f000a7812 */ /* 0x000fca00078ec0ff */
[----:B------:R-:W-:Y:S02]  /*0350*/  UMOV UR8, 0x400 ;  /* 0x0000040000087882 */ /* 0x000fe40000000000 */
[----:B------:R-:W4:Y:S08]  /*0360*/  LDC R4, c[0x0][0x398] ;  /* 0x0000e600ff047b82 */ /* 0x000f300000000800 */
[----:B------:R-:W5:Y:S01]  /*0370*/  LDC R13, c[0x0][0x3a0] ;  /* 0x0000e800ff0d7b82 */ /* 0x000f620000000800 */
[----:B---3--:R-:W-:-:S07]  /*0380*/  ULEA UR8, UR4, UR8, 0x18 ;  /* 0x0000000804087291 */ /* 0x008fce000f8ec0ff */
[----:B------:R-:W3:Y:S02]  /*0390*/  S2UR UR9, SR_CTAID.Y ;  /* 0x00000000000979c3 */ /* 0x000ee40000002600 */
[----:B--2---:R-:W2:Y:S06]  /*03a0*/  LDS R3, [UR8] ;  /* 0x00000008ff037984 */ /* 0x004eac0008000800 */
[----:B------:R-:W-:Y:S06]  /*03b0*/  BAR.SYNC.DEFER_BLOCKING 0x0 ;  /* 0x0000000000007b1d */ /* 0x000fec0000010000 */
[----:B------:R-:W-:Y:S05]  /*03c0*/  @P1 BRA `(.L_x_5) ;  /* 0x0000000000181947 */ /* 0x000fea0003800000 */
[----:B------:R-:W-:Y:S01]  /*03d0*/  ELECT P0, URZ, PT ;  /* 0x0000000000ff782f */ /* 0x000fe20003800000 */
[----:B------:R-:W-:Y:S01]  /*03e0*/  IMAD.MOV.U32 R2, RZ, RZ, 0x1 ;  /* 0x00000001ff027424 */ /* 0x000fe200078e00ff */
[----:B------:R-:W-:Y:S01]  /*03f0*/  UMOV UR5, 0x40 ;  /* 0x0000004000057882 */ /* 0x000fe20000000000 */
[----:B------:R-:W-:Y:S01]  /*0400*/  UVIRTCOUNT.DEALLOC.SMPOOL 0x80 ;  /* 0x000000800000784c */ /* 0x000fe20000000000 */
[----:B------:R-:W-:-:S09]  /*0410*/  ULEA UR5, UR4, UR5, 0x18 ;  /* 0x0000000504057291 */ /* 0x000fd2000f8ec0ff */
[----:B------:R5:W-:Y:S03]  /*0420*/  @P0 STS.U8 [UR5], R2 ;  /* 0x00000002ff000988 */ /* 0x000be60008000005 */
.L_x_5:
[----:B------:R-:W5:Y:S01]  /*0430*/  S2UR UR4, SR_CTAID.Z ;  /* 0x00000000000479c3 */ /* 0x000f620000002700 */
[----:B------:R-:W4:Y:S01]  /*0440*/  LDCU UR5, c[0x0][0x370] ;  /* 0x00006e00ff0577ac */ /* 0x000f220008000800 */
[----:B------:R-:W-:Y:S01]  /*0450*/  ISETP.GE.U32.AND P0, PT, R10, 0x20, PT ;  /* 0x000000200a00780c */ /* 0x000fe20003f06070 */
[----:B----4-:R-:W-:Y:S01]  /*0460*/  VIADD R4, R4, 0xffffffff ;  /* 0xffffffff04047836 */ /* 0x010fe20000000000 */
[C---:B------:R-:W-:Y:S01]  /*0470*/  ISETP.NE.U32.AND P2, PT, R10.reuse, RZ, PT ;  /* 0x000000ff0a00720c */ /* 0x040fe20003f45070 */
[----:B------:R-:W5:Y:S01]  /*0480*/  LDCU UR6, c[0x0][0x374] ;  /* 0x00006e80ff0677ac */ /* 0x000f620008000800 */
[----:B------:R-:W-:Y:S01]  /*0490*/  LEA R11, R10, UR8, 0x2 ;  /* 0x000000080a0b7c11 */ /* 0x000fe2000f8e10ff */
[----:B-----5:R-:W-:Y:S01]  /*04a0*/  VIADD R12, R13, 0xffffffff ;  /* 0xffffffff0d0c7836 */ /* 0x020fe20000000000 */
[----:B------:R-:W4:Y:S01]  /*04b0*/  S2UR UR13, SR_CTAID.X ;  /* 0x00000000000d79c3 */ /* 0x000f220000002500 */
[----:B------:R-:W5:Y:S01]  /*04c0*/  LDCU.64 UR10, c[0x0][0x3c0] ;  /* 0x00007800ff0a77ac */ /* 0x000f620008000a00 */
[----:B--2---:R-:W-:Y:S01]  /*04d0*/  R2UR UR24, R3 ;  /* 0x00000000031872ca */ /* 0x004fe200000e0000 */
[----:B------:R-:W-:Y:S04]  /*04e0*/  BSSY.RECONVERGENT B0, `(.L_x_6) ;  /* 0x0000011000007945 */ /* 0x000fe80003800200 */
[----:B------:R2:W-:Y:S01]  /*04f0*/  @!P0 STS [R11], RZ ;  /* 0x000000ff0b008388 */ /* 0x0005e20000000800 */
[----:B------:R-:W-:-:S03]  /*0500*/  NOP ;  /* 0x0000000000007918 */ /* 0x000fc60000000000 */
[----:B------:R2:W-:Y:S01]  /*0510*/  @!P2 STS [UR8+0x24], R4 ;  /* 0x00002404ff00a988 */ /* 0x0005e20008000808 */
[----:B---3--:R-:W-:-:S03]  /*0520*/  UIMAD UR4, UR4, UR6, UR9 ;  /* 0x00000006040472a4 */ /* 0x008fc6000f8e0209 */
[----:B------:R2:W-:Y:S01]  /*0530*/  @!P2 STS [UR8+0x20], R12 ;  /* 0x0000200cff00a988 */ /* 0x0005e20008000808 */
[----:B----4-:R-:W-:-:S04]  /*0540*/  UIMAD UR4, UR4, UR5, UR13 ;  /* 0x00000005040472a4 */ /* 0x010fc8000f8e020d */
[----:B------:R-:W-:-:S04]  /*0550*/  UIMAD UR4, UR4, 0x180, URZ ;  /* 0x00000180040478a4 */ /* 0x000fc8000f8e02ff */
[----:B-----5:R-:W-:-:S04]  /*0560*/  UIADD3 UR22, UP0, UPT, UR4, UR10, URZ ;  /* 0x0000000a04167290 */ /* 0x020fc8000ff1e0ff */
[----:B------:R-:W-:Y:S01]  /*0570*/  ULEA.HI.X.SX32 UR23, UR4, UR11, 0x1, UP0 ;  /* 0x0000000b04177291 */ /* 0x000fe200080f0eff */
[----:B--2---:R-:W-:Y:S11]  /*0580*/  @P2 BRA `(.L_x_7) ;  /* 0x0000000000182947 */ /* 0x004ff60003800000 */
[----:B------:R-:W2:Y:S01]  /*0590*/  LDS R2, [UR8+0x8] ;  /* 0x00000808ff027984 */ /* 0x000ea20008000800 */
[----:B------:R-:W3:Y:S01]  /*05a0*/  LDC.64 R6, c[0x0][0x380] ;  /* 0x0000e000ff067b82 */ /* 0x000ee20000000a00 */
[----:B------:R-:W-:Y:S02]  /*05b0*/  IMAD.MOV.U32 R3, RZ, RZ, 0x70 ;  /* 0x00000070ff037424 */ /* 0x000fe400078e00ff */
[----:B---3--:R3:W-:Y:S03]  /*05c0*/  STS.64 [UR8], R6 ;  /* 0x00000006ff007988 */ /* 0x0087e60008000a08 */
[----:B--2---:R-:W-:-:S05]  /*05d0*/  LOP3.LUT R2, R2, 0x10, R3, 0xd8, !PT ;  /* 0x0000001002027812 */ /* 0x004fca00078ed803 */
[----:B------:R3:W-:Y:S02]  /*05e0*/  STS [UR8+0x8], R2 ;  /* 0x00000802ff007988 */ /* 0x0007e40008000808 */
.L_x_7:
[----:B------:R-:W-:Y:S05]  /*05f0*/  BSYNC.RECONVERGENT B0 ;  /* 0x0000000000007941 */ /* 0x000fea0003800200 */
.L_x_6:
[----:B------:R-:W-:Y:S04]  /*0600*/  BSSY.RECONVERGENT B0, `(.L_x_8) ;  /* 0x000000a000007945 */ /* 0x000fe80003800200 */
[----:B------:R-:W-:Y:S05]  /*0610*/  @P2 BRA `(.L_x_9) ;  /* 0x0000000000202947 */ /* 0x000fea0003800000 */
[----:B---3--:R-:W2:Y:S01]  /*0620*/  LDS R2, [UR8+0x34] ;  /* 0x00003408ff027984 */ /* 0x008ea20008000800 */
[----:B------:R-:W-:Y:S02]  /*0630*/  IMAD.MOV.U32 R3, RZ, RZ, 0x3f000000 ;  /* 0x3f000000ff037424 */ /* 0x000fe400078e00ff */
[----:B------:R-:W-:Y:S01]  /*0640*/  @!P2 IMAD.MOV.U32 R5, RZ, RZ, 0x7f ;  /* 0x0000007fff05a424 */ /* 0x000fe200078e00ff */
[----:B------:R-:W3:Y:S02]  /*0650*/  @!P2 LDS R6, [UR8+0x38] ;  /* 0x00003808ff06a984 */ /* 0x000ee40008000800 */
[----:B--2---:R-:W-:Y:S02]  /*0660*/  LOP3.LUT R2, R2, 0xff000000, R3, 0xb8, !PT ;  /* 0xff00000002027812 */ /* 0x004fe400078eb803 */
[----:B---3--:R-:W-:-:S03]  /*0670*/  @!P2 LOP3.LUT R3, R6, 0xff, R5, 0xb8, !PT ;  /* 0x000000ff0603a812 */ /* 0x008fc600078eb805 */
[----:B------:R2:W-:Y:S04]  /*0680*/  STS [UR8+0x34], R2 ;  /* 0x00003402ff007988 */ /* 0x0005e80008000808 */
[----:B------:R2:W-:Y:S02]  /*0690*/  @!P2 STS [UR8+0x38], R3 ;  /* 0x00003803ff00a988 */ /* 0x0005e40008000808 */
.L_x_9:
[----:B------:R-:W-:Y:S05]  /*06a0*/  BSYNC.RECONVERGENT B0 ;  /* 0x0000000000007941 */ /* 0x000fea0003800200 */
.L_x_8:
[----:B------:R-:W-:Y:S04]  /*06b0*/  BSSY.RECONVERGENT B0, `(.L_x_10) ;  /* 0x000000e000007945 */ /* 0x000fe80003800200 */
[----:B------:R-:W-:Y:S05]  /*06c0*/  @P2 BRA `(.L_x_11) ;  /* 0x0000000000302947 */ /* 0x000fea0003800000 */
[----:B--2---:R-:W2:Y:S01]  /*06d0*/  LDS R3, [UR8+0x34] ;  /* 0x00003408ff037984 */ /* 0x004ea20008000800 */
[----:B------:R-:W4:Y:S03]  /*06e0*/  LDC.64 R8, c[0x0][0x3a8] ;  /* 0x0000ea00ff087b82 */ /* 0x000f260000000a00 */
[----:B---3--:R-:W3:Y:S01]  /*06f0*/  LDS R2, [UR8+0x1c] ;  /* 0x00001c08ff027984 */ /* 0x008ee20008000800 */
[C---:B----4-:R-:W-:Y:S01]  /*0700*/  SHF.L.U64.HI R6, R8.reuse, 0x1, R9 ;  /* 0x0000000108067819 */ /* 0x050fe20000010209 */
[----:B------:R-:W-:-:S03]  /*0710*/  IMAD.SHL.U32 R5, R8, 0x2, RZ ;  /* 0x0000000208057824 */ /* 0x000fc600078e00ff */
[--C-:B------:R-:W-:Y:S02]  /*0720*/  SHF.R.U32.HI R7, RZ, 0x4, R6.reuse ;  /* 0x00000004ff077819 */ /* 0x100fe40000011606 */
[----:B------:R-:W-:-:S05]  /*0730*/  SHF.R.U64 R5, R5, 0x4, R6 ;  /* 0x0000000405057819 */ /* 0x000fca0000001206 */
[----:B------:R4:W-:Y:S01]  /*0740*/  STS [UR8+0xc], R5 ;  /* 0x00000c05ff007988 */ /* 0x0009e20008000808 */
[----:B--2---:R-:W-:Y:S02]  /*0750*/  LOP3.LUT R3, R3, 0x7, RZ, 0xb8, !PT ;  /* 0x0000000703037812 */ /* 0x004fe400078eb8ff */
[----:B---3--:R-:W-:-:S03]  /*0760*/  LOP3.LUT R2, R2, 0xf, R7, 0xb8, !PT ;  /* 0x0000000f02027812 */ /* 0x008fc600078eb807 */
[----:B------:R4:W-:Y:S04]  /*0770*/  STS [UR8+0x34], R3 ;  /* 0x00003403ff007988 */ /* 0x0009e80008000808 */
[----:B------:R4:W-:Y:S02]  /*0780*/  STS [UR8+0x1c], R2 ;  /* 0x00001c02ff007988 */ /* 0x0009e40008000808 */
.L_x_11:
[----:B------:R-:W-:Y:S05]  /*0790*/  BSYNC.RECONVERGENT B0 ;  /* 0x0000000000007941 */ /* 0x000fea0003800200 */
.L_x_10:
[----:B------:R-:W-:Y:S04]  /*07a0*/  BSSY.RECONVERGENT B1, `(.L_x_12) ;  /* 0x000001a000017945 */ /* 0x000fe80003800200 */
[----:B------:R-:W-:Y:S04]  /*07b0*/  BSSY.RELIABLE B0, `(.L_x_13) ;  /* 0x0000015000007945 */ /* 0x000fe80003800100 */
[----:B------:R-:W-:Y:S05]  /*07c0*/  @P2 BRA `(.L_x_14) ;  /* 0x0000000000202947 */ /* 0x000fea0003800000 */
[----:B--234-:R-:W2:Y:S02]  /*07d0*/  LDS R2, [UR8+0x34] ;  /* 0x00003408ff027984 */ /* 0x01cea40008000800 */
[----:B--2---:R-:W-:-:S05]  /*07e0*/  LOP3.LUT R2, R2, 0x38, RZ, 0xb8, !PT ;  /* 0x0000003802027812 */ /* 0x004fca00078eb8ff */
[----:B------:R2:W-:Y:S01]  /*07f0*/  STS [UR8+0x34], R2 ;  /* 0x00003402ff007988 */ /* 0x0005e20008000808 */
[----:B------:R-:W-:Y:S05]  /*0800*/  @P2 BRA `(.L_x_15) ;  /* 0x0000000000202947 */ /* 0x000fea0003800000 */
[----:B--2---:R-:W2:Y:S01]  /*0810*/  LDS R2, [UR8+0x8] ;  /* 0x00000808ff027984 */ /* 0x004ea20008000800 */
[----:B------:R-:W-:-:S05]  /*0820*/  IMAD.MOV.U32 R3, RZ, RZ, 0x780 ;  /* 0x00000780ff037424 */ /* 0x000fca00078e00ff */
[----:B--2---:R-:W-:-:S05]  /*0830*/  LOP3.LUT R2, R2, 0x500, R3, 0xd8, !PT ;  /* 0x0000050002027812 */ /* 0x004fca00078ed803 */
[----:B------:R5:W-:Y:S02]  /*0840*/  STS [UR8+0x8], R2 ;  /* 0x00000802ff007988 */ /* 0x000be40008000808 */
.L_x_14:
[----:B------:R-:W-:Y:S05]  /*0850*/  @P2 BRA `(.L_x_16) ;  /* 0x0000000000282947 */ /* 0x000fea0003800000 */
[----:B--2345:R-:W2:Y:S02]  /*0860*/  LDS R2, [UR8+0x8] ;  /* 0x00000808ff027984 */ /* 0x03cea40008000800 */
[----:B--2---:R-:W-:-:S05]  /*0870*/  LOP3.LUT R2, R2, 0x1800, RZ, 0xb8, !PT ;  /* 0x0000180002027812 */ /* 0x004fca00078eb8ff */
[----:B------:R3:W-:Y:S02]  /*0880*/  STS [UR8+0x8], R2 ;  /* 0x00000802ff007988 */ /* 0x0007e40008000808 */
.L_x_15:
[----:B------:R-:W-:Y:S05]  /*0890*/  @P2 BREAK.RELIABLE B0 ;  /* 0x0000000000002942 */ /* 0x000fea0003800100 */
[----:B------:R-:W-:Y:S05]  /*08a0*/  @P2 BRA `(.L_x_17) ;  /* 0x0000000000242947 */ /* 0x000fea0003800000 */
[----:B------:R-:W4:Y:S01]  /*08b0*/  LDS R3, [UR8+0x8] ;  /* 0x00000808ff037984 */ /* 0x000f220008000800 */
[----:B--23--:R-:W-:-:S05]  /*08c0*/  IMAD.MOV.U32 R2, RZ, RZ, 0x6000 ;  /* 0x00006000ff027424 */ /* 0x00cfca00078e00ff */
[----:B----4-:R-:W-:-:S04]  /*08d0*/  LOP3.LUT R2, R3, 0x6000, R2, 0xd8, !PT ;  /* 0x0000600003027812 */ /* 0x010fc800078ed802 */
[----:B------:R-:W-:-:S05]  /*08e0*/  LOP3.LUT R2, R2, 0x400000, RZ, 0xb8, !PT ;  /* 0x0040000002027812 */ /* 0x000fca00078eb8ff */
[----:B------:R2:W-:Y:S02]  /*08f0*/  STS [UR8+0x8], R2 ;  /* 0x00000802ff007988 */ /* 0x0005e40008000808 */
.L_x_16:
[----:B------:R-:W-:Y:S05]  /*0900*/  BSYNC.RELIABLE B0 ;  /* 0x0000000000007941 */ /* 0x000fea0003800100 */
.L_x_13:
[----:B--2345:R-:W2:Y:S02]  /*0910*/  @!P2 LDS R2, [UR8+0x8] ;  /* 0x00000808ff02a984 */ /* 0x03cea40008000800 */
[----:B--2---:R-:W-:-:S05]  /*0920*/  @!P2 LOP3.LUT R2, R2, 0x8000, RZ, 0xb8, !PT ;  /* 0x000080000202a812 */ /* 0x004fca00078eb8ff */
[----:B------:R4:W-:Y:S02]  /*0930*/  @!P2 STS [UR8+0x8], R2 ;  /* 0x00000802ff00a988 */ /* 0x0009e40008000808 */
.L_x_17:
[----:B------:R-:W-:Y:S05]  /*0940*/  BSYNC.RECONVERGENT B1 ;  /* 0x0000000000017941 */ /* 0x000fea0003800200 */
.L_x_12:
[----:B------:R-:W-:Y:S05]  /*0950*/  WARPSYNC.ALL ;  /* 0x0000000000007948 */ /* 0x000fea0003800000 */
[----:B------:R-:W-:Y:S01]  /*0960*/  NOP ;  /* 0x0000000000007918 */ /* 0x000fe20000000000 */
[----:B------:R-:W5:Y:S02]  /*0970*/  LDC R5, c[0x0][0x39c] ;  /* 0x0000e700ff057b82 */ /* 0x000f640000000800 */
[----:B-----5:R-:W-:Y:S01]  /*0980*/  VIADD R5, R5, 0xffffffff ;  /* 0xffffffff05057836 */ /* 0x020fe20000000000 */
[----:B------:R-:W-:Y:S06]  /*0990*/  @P0 BRA `(.L_x_18) ;  /* 0x0000000000300947 */ /* 0x000fec0003800000 */
[----:B--234-:R-:W2:Y:S01]  /*09a0*/  S2R R2, SR_LANEID ;  /* 0x0000000000027919 */ /* 0x01cea20000000000 */
[----:B------:R-:W-:Y:S05]  /*09b0*/  WARPSYNC.ALL ;  /* 0x0000000000007948 */ /* 0x000fea0003800000 */
[----:B------:R-:W-:Y:S01]  /*09c0*/  NOP ;  /* 0x0000000000007918 */ /* 0x000fe20000000000 */
[----:B--2---:R-:W-:-:S05]  /*09d0*/  IMAD.SHL.U32 R6, R2, 0x4, RZ ;  /* 0x0000000402067824 */ /* 0x004fca00078e00ff */
[----:B------:R-:W2:Y:S01]  /*09e0*/  LDS R7, [R6+UR8] ;  /* 0x0000000806077984 */ /* 0x000ea20008000800 */
[----:B------:R-:W-:-:S05]  /*09f0*/  IADD3 R2, P3, PT, R6, UR22, RZ ;  /* 0x0000001606027c10 */ /* 0x000fca000ff7e0ff */
[----:B------:R-:W-:-:S05]  /*0a00*/  IMAD.X R3, RZ, RZ, UR23, P3 ;  /* 0x00000017ff037e24 */ /* 0x000fca00098e06ff */
[----:B--2---:R5:W2:Y:S01]  /*0a10*/  ATOMG.E.EXCH.STRONG.GPU PT, RZ, [R2], R7 ;  /* 0x0000000702ff73a8 */ /* 0x004aa200041ee100 */
[----:B------:R-:W-:-:S04]  /*0a20*/  DEPBAR {5,4,3,2,1,0} ;  /* 0x0000003f0000791a */ /* 0x000fc80000000000 */
[----:B------:R-:W3:Y:S02]  /*0a30*/  CCTL.E.C.LDCU.IV.DEEP [UR22] ;  /* 0x0000000016007540 */ /* 0x000ee40009c08000 */
[----:B---3--:R5:W-:Y:S01]  /*0a40*/  UTMACCTL.IV [UR22] ;  /* 0x00000000160079b9 */ /* 0x008be20008000000 */
[----:B------:R-:W-:Y:S01]  /*0a50*/  NOP ;  /* 0x0000000000007918 */ /* 0x000fe20000000000 */
.L_x_18:
[----:B------:R-:W-:Y:S05]  /*0a60*/  @P0 BRA `(.L_x_19) ;  /* 0x00000000000c0947 */ /* 0x000fea0003800000 */
[----:B------:R0:W-:Y:S01]  /*0a70*/  UTMACMDFLUSH ;  /* 0x00000000000079b7 */ /* 0x0001e20000000000 */
[----:B------:R-:W-:Y:S05]  /*0a80*/  @P0 BRA `(.L_x_19) ;  /* 0x0000000000040947 */ /* 0x000fea0003800000 */
[----:B------:R-:W-:-:S04]  /*0a90*/  DEPBAR.LE SB0, 0x0 ;  /* 0x000080000000791a */ /* 0x000fc80000000000 */
.L_x_19:
[----:B------:R-:W-:Y:S05]  /*0aa0*/  WARPSYNC.ALL ;  /* 0x0000000000007948 */ /* 0x000fea0003800000 */
[----:B------:R-:W-:Y:S01]  /*0ab0*/  NOP ;  /* 0x0000000000007918 */ /* 0x000fe20000000000 */
[----:B--2---:R-:W-:Y:S06]  /*0ac0*/  BAR.SYNC.DEFER_BLOCKING 0x0 ;  /* 0x0000000000007b1d */ /* 0x004fec0000010000 */
[----:B------:R-:W-:Y:S02]  /*0ad0*/  BSSY.RECONVERGENT B1, `(.L_x_20) ;  /* 0x000000b000017945 */ /* 0x000fe40003800200 */
[----:B------:R-:W-:Y:S06]  /*0ae0*/  BAR.SYNC.DEFER_BLOCKING 0x0 ;  /* 0x0000000000007b1d */ /* 0x000fec0000010000 */
[----:B------:R2:W-:Y:S01]  /*0af0*/  @!P0 STS [R11], RZ ;  /* 0x000000ff0b008388 */ /* 0x0005e20000000800 */
[----:B------:R-:W-:Y:S01]  /*0b00*/  NOP ;  /* 0x0000000000007918 */ /* 0x000fe20000000000 */
[----:B------:R-:W-:Y:S05]  /*0b10*/  @P2 BRA `(.L_x_21) ;  /* 0x0000000000182947 */ /* 0x000fea0003800000 */
[----:B---345:R-:W3:Y:S01]  /*0b20*/  LDS R2, [UR8+0x8] ;  /* 0x00000808ff027984 */ /* 0x038ee20008000800 */
[----:B------:R-:W4:Y:S01]  /*0b30*/  LDC.64 R6, c[0x0][0x388] ;  /* 0x0000e200ff067b82 */ /* 0x000f220000000a00 */
[----:B------:R-:W-:Y:S02]  /*0b40*/  IMAD.MOV.U32 R3, RZ, RZ, 0x70 ;  /* 0x00000070ff037424 */ /* 0x000fe400078e00ff */
[----:B----4-:R4:W-:Y:S03]  /*0b50*/  STS.64 [UR8], R6 ;  /* 0x00000006ff007988 */ /* 0x0109e60008000a08 */
[----:B---3--:R-:W-:-:S05]  /*0b60*/  LOP3.LUT R2, R2, 0x10, R3, 0xd8, !PT ;  /* 0x0000001002027812 */ /* 0x008fca00078ed803 */
[----:B------:R4:W-:Y:S02]  /*0b70*/  STS [UR8+0x8], R2 ;  /* 0x00000802ff007988 */ /* 0x0009e40008000808 */
.L_x_21:
[----:B-----5:R-:W-:Y:S05]  /*0b80*/  BSYNC.RECONVERGENT B1 ;  /* 0x0000000000017941 */ /* 0x020fea0003800200 */
.L_x_20:
[----:B------:R-:W-:Y:S04]  /*0b90*/  BSSY.RECONVERGENT B1, `(.L_x_22) ;  /* 0x000000a000017945 */ /* 0x000fe80003800200 */
[----:B------:R-:W-:Y:S05]  /*0ba0*/  @P2 BRA `(.L_x_23) ;  /* 0x0000000000202947 */ /* 0x000fea0003800000 */
[----:B---34-:R-:W3:Y:S01]  /*0bb0*/  LDS R2, [UR8+0x34] ;  /* 0x00003408ff027984 */ /* 0x018ee20008000800 */
[----:B------:R-:W-:Y:S02]  /*0bc0*/  IMAD.MOV.U32 R7, RZ, RZ, 0x3f000000 ;  /* 0x3f000000ff077424 */ /* 0x000fe400078e00ff */
[----:B------:R-:W-:Y:S01]  /*0bd0*/  @!P2 IMAD.MOV.U32 R3, RZ, RZ, 0x3f ;  /* 0x0000003fff03a424 */ /* 0x000fe200078e00ff */
[----:B------:R-:W4:Y:S02]  /*0be0*/  @!P2 LDS R6, [UR8+0x38] ;  /* 0x00003808ff06a984 */ /* 0x000f240008000800 */
[----:B---3--:R-:W-:Y:S02]  /*0bf0*/  LOP3.LUT R2, R2, 0xff000000, R7, 0xb8, !PT ;  /* 0xff00000002027812 */ /* 0x008fe400078eb807 */
[----:B----4-:R-:W-:-:S03]  /*0c00*/  @!P2 LOP3.LUT R3, R6, 0xff, R3, 0xb8, !PT ;  /* 0x000000ff0603a812 */ /* 0x010fc600078eb803 */
[----:B------:R5:W-:Y:S04]  /*0c10*/  STS [UR8+0x34], R2 ;  /* 0x00003402ff007988 */ /* 0x000be80008000808 */
[----:B------:R5:W-:Y:S02]  /*0c20*/  @!P2 STS [UR8+0x38], R3 ;  /* 0x00003803ff00a988 */ /* 0x000be40008000808 */
.L_x_23:
[----:B------:R-:W-:Y:S05]  /*0c30*/  BSYNC.RECONVERGENT B1 ;  /* 0x0000000000017941 */ /* 0x000fea0003800200 */
.L_x_22:
[----:B------:R-:W-:Y:S04]  /*0c40*/  BSSY.RECONVERGENT B1, `(.L_x_24) ;  /* 0x0000004000017945 */ /* 0x000fe80003800200 */
[----:B------:R-:W-:Y:S05]  /*0c50*/  @P2 BRA `(.L_x_25) ;  /* 0x0000000000082947 */ /* 0x000fea0003800000 */
[----:B------:R2:W-:Y:S04]  /*0c60*/  STS [UR8+0x24], R12 ;  /* 0x0000240cff007988 */ /* 0x0005e80008000808 */
[----:B------:R2:W-:Y:S02]  /*0c70*/  STS [UR8+0x20], R5 ;  /* 0x00002005ff007988 */ /* 0x0005e40008000808 */
.L_x_25:
[----:B------:R-:W-:Y:S05]  /*0c80*/  BSYNC.RECONVERGENT B1 ;  /* 0x0000000000017941 */ /* 0x000fea0003800200 */
.L_x_24:
[----:B------:R-:W-:Y:S04]  /*0c90*/  BSSY.RECONVERGENT B1, `(.L_x_26) ;  /* 0x000000e000017945 */ /* 0x000fe80003800200 */
[----:B------:R-:W-:Y:S05]  /*0ca0*/  @P2 BRA `(.L_x_27) ;  /* 0x0000000000302947 */ /* 0x000fea0003800000 */
[----:B-----5:R-:W5:Y:S01]  /*0cb0*/  LDS R3, [UR8+0x34] ;  /* 0x00003408ff037984 */ /* 0x020f620008000800 */
[----:B----4-:R-:W4:Y:S03]  /*0cc0*/  LDC.64 R6, c[0x0][0x3b0] ;  /* 0x0000ec00ff067b82 */ /* 0x010f260000000a00 */
[----:B---3--:R-:W3:Y:S01]  /*0cd0*/  LDS R2, [UR8+0x1c] ;  /* 0x00001c08ff027984 */ /* 0x008ee20008000800 */
[C---:B----4-:R-:W-:Y:S01]  /*0ce0*/  SHF.L.U64.HI R7, R6.reuse, 0x1, R7 ;  /* 0x0000000106077819 */ /* 0x050fe20000010207 */
[----:B------:R-:W-:-:S03]  /*0cf0*/  IMAD.SHL.U32 R6, R6, 0x2, RZ ;  /* 0x0000000206067824 */ /* 0x000fc600078e00ff */
[--C-:B------:R-:W-:Y:S02]  /*0d00*/  SHF.R.U32.HI R9, RZ, 0x4, R7.reuse ;  /* 0x00000004ff097819 */ /* 0x100fe40000011607 */
[----:B------:R-:W-:-:S05]  /*0d10*/  SHF.R.U64 R6, R6, 0x4, R7 ;  /* 0x0000000406067819 */ /* 0x000fca0000001207 */
[----:B------:R4:W-:Y:S01]  /*0d20*/  STS [UR8+0xc], R6 ;  /* 0x00000c06ff007988 */ /* 0x0009e20008000808 */
[----:B-----5:R-:W-:Y:S02]  /*0d30*/  LOP3.LUT R3, R3, 0x7, RZ, 0xb8, !PT ;  /* 0x0000000703037812 */ /* 0x020fe400078eb8ff */
[----:B---3--:R-:W-:-:S03]  /*0d40*/  LOP3.LUT R2, R2, 0xf, R9, 0xb8, !PT ;  /* 0x0000000f02027812 */ /* 0x008fc600078eb809 */
[----:B------:R4:W-:Y:S04]  /*0d50*/  STS [UR8+0x34], R3 ;  /* 0x00003403ff007988 */ /* 0x0009e80008000808 */
[----:B------:R4:W-:Y:S02]  /*0d60*/  STS [UR8+0x1c], R2 ;  /* 0x00001c02ff007988 */ /* 0x0009e40008000808 */
.L_x_27:
[----:B------:R-:W-:Y:S05]  /*0d70*/  BSYNC.RECONVERGENT B1 ;  /* 0x0000000000017941 */ /* 0x000fea0003800200 */
.L_x_26:
[----:B------:R-:W-:Y:S04]  /*0d80*/  BSSY.RECONVERGENT B2, `(.L_x_28) ;  /* 0x000001a000027945 */ /* 0x000fe80003800200 */
[----:B------:R-:W-:Y:S04]  /*0d90*/  BSSY.RELIABLE B1, `(.L_x_29) ;  /* 0x0000015000017945 */ /* 0x000fe80003800100 */
[----:B------:R-:W-:Y:S05]  /*0da0*/  @P2 BRA `(.L_x_30) ;  /* 0x0000000000202947 */ /* 0x000fea0003800000 */
[----:B---345:R-:W3:Y:S02]  /*0db0*/  LDS R2, [UR8+0x34] ;  /* 0x00003408ff027984 */ /* 0x038ee40008000800 */
[----:B---3--:R-:W-:-:S05]  /*0dc0*/  LOP3.LUT R2, R2, 0x38, RZ, 0xb8, !PT ;  /* 0x0000003802027812 */ /* 0x008fca00078eb8ff */
[----:B------:R3:W-:Y:S01]  /*0dd0*/  STS [UR8+0x34], R2 ;  /* 0x00003402ff007988 */ /* 0x0007e20008000808 */
[----:B------:R-:W-:Y:S05]  /*0de0*/  @P2 BRA `(.L_x_31) ;  /* 0x0000000000202947 */ /* 0x000fea0003800000 */
[----:B---3--:R-:W3:Y:S01]  /*0df0*/  LDS R2, [UR8+0x8] ;  /* 0x00000808ff027984 */ /* 0x008ee20008000800 */
[----:B------:R-:W-:-:S05]  /*0e00*/  IMAD.MOV.U32 R3, RZ, RZ, 0x780 ;  /* 0x00000780ff037424 */ /* 0x000fca00078e00ff */
[----:B---3--:R-:W-:-:S05]  /*0e10*/  LOP3.LUT R2, R2, 0x500, R3, 0xd8, !PT ;  /* 0x0000050002027812 */ /* 0x008fca00078ed803 */
[----:B------:R3:W-:Y:S02]  /*0e20*/  STS [UR8+0x8], R2 ;  /* 0x00000802ff007988 */ /* 0x0007e40008000808 */
.L_x_30:
[----:B------:R-:W-:Y:S05]  /*0e30*/  @P2 BRA `(.L_x_32) ;  /* 0x0000000000282947 */ /* 0x000fea0003800000 */
[----:B---345:R-:W3:Y:S02]  /*0e40*/  LDS R2, [UR8+0x8] ;  /* 0x00000808ff027984 */ /* 0x038ee40008000800 */
[----:B---3--:R-:W-:-:S05]  /*0e50*/  LOP3.LUT R2, R2, 0x1800, RZ, 0xb8, !PT ;  /* 0x0000180002027812 */ /* 0x008fca00078eb8ff */
[----:B------:R4:W-:Y:S02]  /*0e60*/  STS [UR8+0x8], R2 ;  /* 0x00000802ff007988 */ /* 0x0009e40008000808 */
.L_x_31:
[----:B------:R-:W-:Y:S05]  /*0e70*/  @P2 BREAK.RELIABLE B1 ;  /* 0x0000000000012942 */ /* 0x000fea0003800100 */
[----:B------:R-:W-:Y:S05]  /*0e80*/  @P2 BRA `(.L_x_33) ;  /* 0x0000000000242947 */ /* 0x000fea0003800000 */
[----:B---34-:R-:W3:Y:S01]  /*0e90*/  LDS R2, [UR8+0x8] ;  /* 0x00000808ff027984 */ /* 0x018ee20008000800 */
[----:B------:R-:W-:-:S05]  /*0ea0*/  IMAD.MOV.U32 R3, RZ, RZ, 0x6000 ;  /* 0x00006000ff037424 */ /* 0x000fca00078e00ff */
[----:B---3--:R-:W-:-:S04]  /*0eb0*/  LOP3.LUT R2, R2, 0x6000, R3, 0xd8, !PT ;  /* 0x0000600002027812 */ /* 0x008fc800078ed803 */
[----:B------:R-:W-:-:S05]  /*0ec0*/  LOP3.LUT R2, R2, 0x400000, RZ, 0xb8, !PT ;  /* 0x0040000002027812 */ /* 0x000fca00078eb8ff */
[----:B------:R3:W-:Y:S02]  /*0ed0*/  STS [UR8+0x8], R2 ;  /* 0x00000802ff007988 */ /* 0x0007e40008000808 */
.L_x_32:
[----:B------:R-:W-:Y:S05]  /*0ee0*/  BSYNC.RELIABLE B1 ;  /* 0x0000000000017941 */ /* 0x000fea0003800100 */
.L_x_29:
[----:B---345:R-:W3:Y:S02]  /*0ef0*/  @!P2 LDS R2, [UR8+0x8] ;  /* 0x00000808ff02a984 */ /* 0x038ee40008000800 */
[----:B---3--:R-:W-:-:S05]  /*0f00*/  @!P2 LOP3.LUT R2, R2, 0x8000, RZ, 0xb8, !PT ;  /* 0x000080000202a812 */ /* 0x008fca00078eb8ff */
[----:B------:R5:W-:Y:S02]  /*0f10*/  @!P2 STS [UR8+0x8], R2 ;  /* 0x00000802ff00a988 */ /* 0x000be40008000808 */
.L_x_33:
[----:B------:R-:W-:Y:S05]  /*0f20*/  BSYNC.RECONVERGENT B2 ;  /* 0x0000000000027941 */ /* 0x000fea0003800200 */
.L_x_28:
[----:B------:R-:W-:Y:S05]  /*0f30*/  WARPSYNC.ALL ;  /* 0x0000000000007948 */ /* 0x000fea0003800000 */
[----:B------:R-:W-:Y:S01]  /*0f40*/  NOP ;  /* 0x0000000000007918 */ /* 0x000fe20000000000 */
[----:B------:R-:W-:-:S04]  /*0f50*/  UIADD3 UR5, UPT, UPT, UR4, 0x80, URZ ;  /* 0x0000008004057890 */ /* 0x000fc8000fffe0ff */
[----:B------:R-:W-:-:S04]  /*0f60*/  UIADD3 UR20, UP0, UPT, UR5, UR10, URZ ;  /* 0x0000000a05147290 */ /* 0x000fc8000ff1e0ff */
[----:B------:R-:W-:Y:S01]  /*0f70*/  ULEA.HI.X.SX32 UR21, UR5, UR11, 0x1, UP0 ;  /* 0x0000000b05157291 */ /* 0x000fe200080f0eff */
[----:B------:R-:W-:Y:S11]  /*0f80*/  @P0 BRA `(.L_x_34) ;  /* 0x0000000000300947 */ /* 0x000ff60003800000 */
[----:B---345:R-:W3:Y:S01]  /*0f90*/  S2R R2, SR_LANEID ;  /* 0x0000000000027919 */ /* 0x038ee20000000000 */
[----:B------:R-:W-:Y:S05]  /*0fa0*/  WARPSYNC.ALL ;  /* 0x0000000000007948 */ /* 0x000fea0003800000 */
[----:B------:R-:W-:Y:S01]  /*0fb0*/  NOP ;  /* 0x0000000000007918 */ /* 0x000fe20000000000 */
[----:B---3--:R-:W-:-:S05]  /*0fc0*/  IMAD.SHL.U32 R6, R2, 0x4, RZ ;  /* 0x0000000402067824 */ /* 0x008fca00078e00ff */
[----:B------:R-:W3:Y:S01]  /*0fd0*/  LDS R7, [R6+UR8] ;  /* 0x0000000806077984 */ /* 0x000ee20008000800 */
[----:B------:R-:W-:-:S05]  /*0fe0*/  IADD3 R2, P3, PT, R6, UR20, RZ ;  /* 0x0000001406027c10 */ /* 0x000fca000ff7e0ff */
[----:B------:R-:W-:-:S05]  /*0ff0*/  IMAD.X R3, RZ, RZ, UR21, P3 ;  /* 0x00000015ff037e24 */ /* 0x000fca00098e06ff */
[----:B---3--:R3:W4:Y:S01]  /*1000*/  ATOMG.E.EXCH.STRONG.GPU PT, RZ, [R2], R7 ;  /* 0x0000000702ff73a8 */ /* 0x00872200041ee100 */
[----:B------:R-:W-:-:S04]  /*1010*/  DEPBAR {5,4,3,2,1,0} ;  /* 0x0000003f0000791a */ /* 0x000fc80000000000 */
[----:B------:R-:W5:Y:S02]  /*1020*/  CCTL.E.C.LDCU.IV.DEEP [UR20] ;  /* 0x0000000014007540 */ /* 0x000f640009c08000 */
[----:B-----5:R3:W-:Y:S01]  /*1030*/  UTMACCTL.IV [UR20] ;  /* 0x00000000140079b9 */ /* 0x0207e20008000000 */
[----:B------:R-:W-:Y:S01]  /*1040*/  NOP ;  /* 0x0000000000007918 */ /* 0x000fe20000000000 */
.L_x_34:
[----:B------:R-:W-:Y:S05]  /*1050*/  @P0 BRA `(.L_x_35) ;  /* 0x00000000000c0947 */ /* 0x000fea0003800000 */
[----:B------:R0:W-:Y:S01]  /*1060*/  UTMACMDFLUSH ;  /* 0x00000000000079b7 */ /* 0x0001e20000000000 */
[----:B------:R-:W-:Y:S05]  /*1070*/  @P0 BRA `(.L_x_35) ;  /* 0x0000000000040947 */ /* 0x000fea0003800000 */
[----:B------:R-:W-:-:S04]  /*1080*/  DEPBAR.LE SB0, 0x0 ;  /* 0x000080000000791a */ /* 0x000fc80000000000 */
.L_x_35:
[----:B------:R-:W-:Y:S05]  /*1090*/  WARPSYNC.ALL ;  /* 0x0000000000007948 */ /* 0x000fea0003800000 */
[----:B------:R-:W-:Y:S01]  /*10a0*/  NOP ;  /* 0x0000000000007918 */ /* 0x000fe20000000000 */
[----:B----4-:R-:W-:Y:S06]  /*10b0*/  BAR.SYNC.DEFER_BLOCKING 0x0 ;  /* 0x0000000000007b1d */ /* 0x010fec0000010000 */
[----:B------:R-:W-:Y:S02]  /*10c0*/  BSSY.RECONVERGENT B2, `(.L_x_36) ;  /* 0x000000b000027945 */ /* 0x000fe40003800200 */
[----:B------:R-:W-:Y:S06]  /*10d0*/  BAR.SYNC.DEFER_BLOCKING 0x0 ;  /* 0x0000000000007b1d */ /* 0x000fec0000010000 */
[----:B------:R4:W-:Y:S01]  /*10e0*/  @!P0 STS [R11], RZ ;  /* 0x000000ff0b008388 */ /* 0x0009e20000000800 */
[----:B------:R-:W-:Y:S01]  /*10f0*/  NOP ;  /* 0x0000000000007918 */ /* 0x000fe20000000000 */
[----:B------:R-:W-:Y:S05]  /*1100*/  @P2 BRA `(.L_x_37) ;  /* 0x0000000000182947 */ /* 0x000fea0003800000 */
[----:B---3-5:R-:W3:Y:S01]  /*1110*/  LDS R2, [UR8+0x8] ;  /* 0x00000808ff027984 */ /* 0x028ee20008000800 */
[----:B------:R-:W5:Y:S01]  /*1120*/  LDC.64 R6, c[0x0][0x390] ;  /* 0x0000e400ff067b82 */ /* 0x000f620000000a00 */
[----:B------:R-:W-:Y:S02]  /*1130*/  IMAD.MOV.U32 R3, RZ, RZ, 0x70 ;  /* 0x00000070ff037424 */ /* 0x000fe400078e00ff */
[----:B-----5:R5:W-:Y:S03]  /*1140*/  STS.64 [UR8], R6 ;  /* 0x00000006ff007988 */ /* 0x020be60008000a08 */
[----:B---3--:R-:W-:-:S05]  /*1150*/  LOP3.LUT R2, R2, 0x10, R3, 0xd8, !PT ;  /* 0x0000001002027812 */ /* 0x008fca00078ed803 */
[----:B------:R5:W-:Y:S02]  /*1160*/  STS [UR8+0x8], R2 ;  /* 0x00000802ff007988 */ /* 0x000be40008000808 */
.L_x_37:
[----:B---3--:R-:W-:Y:S05]  /*1170*/  BSYNC.RECONVERGENT B2 ;  /* 0x0000000000027941 */ /* 0x008fea0003800200 */
.L_x_36:
[----:B------:R-:W-:Y:S04]  /*1180*/  BSSY.RECONVERGENT B3, `(.L_x_38) ;  /* 0x0000011000037945 */ /* 0x000fe80003800200 */
[----:B------:R-:W-:Y:S04]  /*1190*/  BSSY.RELIABLE B2, `(.L_x_39) ;  /* 0x000000e000027945 */ /* 0x000fe80003800100 */
[----:B------:R-:W-:Y:S05]  /*11a0*/  @P2 BRA `(.L_x_40) ;  /* 0x0000000000242947 */ /* 0x000fea0003800000 */
[----:B-----5:R-:W3:Y:S01]  /*11b0*/  LDS R2, [UR8+0x34] ;  /* 0x00003408ff027984 */ /* 0x020ee20008000800 */
[----:B------:R-:W-:-:S05]  /*11c0*/  IMAD.MOV.U32 R3, RZ, RZ, 0x3f000000 ;  /* 0x3f000000ff037424 */ /* 0x000fca00078e00ff */
[----:B---3--:R-:W-:-:S05]  /*11d0*/  LOP3.LUT R2, R2, 0xff000000, R3, 0xb8, !PT ;  /* 0xff00000002027812 */ /* 0x008fca00078eb803 */
[----:B------:R3:W-:Y:S01]  /*11e0*/  STS [UR8+0x34], R2 ;  /* 0x00003402ff007988 */ /* 0x0007e20008000808 */
[----:B------:R-:W-:Y:S05]  /*11f0*/  @P2 BRA `(.L_x_41) ;  /* 0x00000000001c2947 */ /* 0x000fea0003800000 */
[----:B---3--:R-:W3:Y:S01]  /*1200*/  LDS R2, [UR8+0x38] ;  /* 0x00003808ff027984 */ /* 0x008ee20008000800 */
[----:B------:R-:W-:-:S05]  /*1210*/  IMAD.MOV.U32 R3, RZ, RZ, 0x7f ;  /* 0x0000007fff037424 */ /* 0x000fca00078e00ff */
[----:B---3--:R-:W-:-:S05]  /*1220*/  LOP3.LUT R2, R2, 0xff, R3, 0xb8, !PT ;  /* 0x000000ff02027812 */ /* 0x008fca00078eb803 */
[----:B------:R3:W-:Y:S02]  /*1230*/  STS [UR8+0x38], R2 ;  /* 0x00003802ff007988 */ /* 0x0007e40008000808 */
.L_x_40:
[----:B------:R-:W-:Y:S05]  /*1240*/  @P2 BREAK.RELIABLE B2 ;  /* 0x0000000000022942 */ /* 0x000fea0003800100 */
[----:B------:R-:W-:Y:S05]  /*1250*/  @P2 BRA `(.L_x_42) ;  /* 0x00000000000c2947 */ /* 0x000fea0003800000 */
[----:B------:R2:W-:Y:S02]  /*1260*/  STS [UR8+0x20], R5 ;  /* 0x00002005ff007988 */ /* 0x0005e40008000808 */
.L_x_41:
[----:B------:R-:W-:Y:S05]  /*1270*/  BSYNC.RELIABLE B2 ;  /* 0x0000000000027941 */ /* 0x000fea0003800100 */
.L_x_39:
[----:B------:R2:W-:Y:S02]  /*1280*/  @!P2 STS [UR8+0x24], R4 ;  /* 0x00002404ff00a988 */ /* 0x0005e40008000808 */
.L_x_42:
[----:B------:R-:W-:Y:S05]  /*1290*/  BSYNC.RECONVERGENT B3 ;  /* 0x0000000000037941 */ /* 0x000fea0003800200 */
.L_x_38:
[----:B------:R-:W-:Y:S05]  /*12a0*/  WARPSYNC.ALL ;  /* 0x0000000000007948 */ /* 0x000fea0003800000 */
[----:B------:R-:W-:Y:S01]  /*12b0*/  NOP ;  /* 0x0000000000007918 */ /* 0x000fe20000000000 */
[----:B------:R-:W-:Y:S04]  /*12c0*/  BSSY.RECONVERGENT B3, `(.L_x_43) ;  /* 0x000000e000037945 */ /* 0x000fe80003800200 */
[----:B------:R-:W-:Y:S05]  /*12d0*/  @P2 BRA `(.L_x_44) ;  /* 0x0000000000302947 */ /* 0x000fea0003800000 */
[----:B------:R-:W2:Y:S02]  /*12e0*/  LDS R3, [UR8+0x34] ;  /* 0x00003408ff037984 */ /* 0x000ea40008000800 */
[----:B--2---:R-:W2:Y:S02]  /*12f0*/  LDC.64 R4, c[0x0][0x3b8] ;  /* 0x0000ee00ff047b82 */ /* 0x004ea40000000a00 */
[----:B---3-5:R-:W3:Y:S01]  /*1300*/  LDS R2, [UR8+0x1c] ;  /* 0x00001c08ff027984 */ /* 0x028ee20008000800 */
[C---:B--2---:R-:W-:Y:S01]  /*1310*/  SHF.L.U64.HI R5, R4.reuse, 0x1, R5 ;  /* 0x0000000104057819 */ /* 0x044fe20000010205 */
[----:B------:R-:W-:-:S03]  /*1320*/  IMAD.SHL.U32 R4, R4, 0x2, RZ ;  /* 0x0000000204047824 */ /* 0x000fc600078e00ff */
[--C-:B------:R-:W-:Y:S02]  /*1330*/  SHF.R.U32.HI R7, RZ, 0x4, R5.reuse ;  /* 0x00000004ff077819 */ /* 0x100fe40000011605 */
[----:B------:R-:W-:-:S05]  /*1340*/  SHF.R.U64 R4, R4, 0x4, R5 ;  /* 0x0000000404047819 */ /* 0x000fca0000001205 */
[----:B------:R2:W-:Y:S01]  /*1350*/  STS [UR8+0xc], R4 ;  /* 0x00000c04ff007988 */ /* 0x0005e20008000808 */
[----:B------:R-:W-:Y:S02]  /*1360*/  LOP3.LUT R3, R3, 0x7, RZ, 0xb8, !PT ;  /* 0x0000000703037812 */ /* 0x000fe400078eb8ff */
[----:B---3--:R-:W-:-:S03]  /*1370*/  LOP3.LUT R2, R2, 0xf, R7, 0xb8, !PT ;  /* 0x0000000f02027812 */ /* 0x008fc600078eb807 */
[----:B------:R2:W-:Y:S04]  /*1380*/  STS [UR8+0x34], R3 ;  /* 0x00003403ff007988 */ /* 0x0005e80008000808 */
[----:B------:R2:W-:Y:S02]  /*1390*/  STS [UR8+0x1c], R2 ;  /* 0x00001c02ff007988 */ /* 0x0005e40008000808 */
.L_x_44:
[----:B------:R-:W-:Y:S05]  /*13a0*/  BSYNC.RECONVERGENT B3 ;  /* 0x0000000000037941 */ /* 0x000fea0003800200 */
.L_x_43:
[----:B------:R-:W-:Y:S04]  /*13b0*/  BSSY.RECONVERGENT B4, `(.L_x_45) ;  /* 0x000001a000047945 */ /* 0x000fe80003800200 */
[----:B------:R-:W-:Y:S04]  /*13c0*/  BSSY.RELIABLE B3, `(.L_x_46) ;  /* 0x0000015000037945 */ /* 0x000fe80003800100 */
[----:B------:R-:W-:Y:S05]  /*13d0*/  @P2 BRA `(.L_x_47) ;  /* 0x0000000000202947 */ /* 0x000fea0003800000 */
[----:B--23-5:R-:W2:Y:S02]  /*13e0*/  LDS R2, [UR8+0x34] ;  /* 0x00003408ff027984 */ /* 0x02cea40008000800 */
[----:B--2---:R-:W-:-:S05]  /*13f0*/  LOP3.LUT R2, R2, 0x38, RZ, 0xb8, !PT ;  /* 0x0000003802027812 */ /* 0x004fca00078eb8ff */
[----:B------:R2:W-:Y:S01]  /*1400*/  STS [UR8+0x34], R2 ;  /* 0x00003402ff007988 */ /* 0x0005e20008000808 */
[----:B------:R-:W-:Y:S05]  /*1410*/  @P2 BRA `(.L_x_48) ;  /* 0x0000000000202947 */ /* 0x000fea0003800000 */
[----:B--2---:R-:W2:Y:S01]  /*1420*/  LDS R2, [UR8+0x8] ;  /* 0x00000808ff027984 */ /* 0x004ea20008000800 */
[----:B------:R-:W-:-:S05]  /*1430*/  IMAD.MOV.U32 R3, RZ, RZ, 0x780 ;  /* 0x00000780ff037424 */ /* 0x000fca00078e00ff */
[----:B--2---:R-:W-:-:S05]  /*1440*/  LOP3.LUT R2, R2, 0x500, R3, 0xd8, !PT ;  /* 0x0000050002027812 */ /* 0x004fca00078ed803 */
[----:B------:R2:W-:Y:S02]  /*1450*/  STS [UR8+0x8], R2 ;  /* 0x00000802ff007988 */ /* 0x0005e40008000808 */
.L_x_47:
[----:B------:R-:W-:Y:S05]  /*1460*/  @P2 BRA `(.L_x_49) ;  /* 0x0000000000282947 */ /* 0x000fea0003800000 */
[----:B--23-5:R-:W2:Y:S02]  /*1470*/  LDS R2, [UR8+0x8] ;  /* 0x00000808ff027984 */ /* 0x02cea40008000800 */
[----:B--2---:R-:W-:-:S05]  /*1480*/  LOP3.LUT R2, R2, 0x1800, RZ, 0xb8, !PT ;  /* 0x0000180002027812 */ /* 0x004fca00078eb8ff */
[----:B------:R3:W-:Y:S02]  /*1490*/  STS [UR8+0x8], R2 ;  /* 0x00000802ff007988 */ /* 0x0007e40008000808 */
.L_x_48:
[----:B------:R-:W-:Y:S05]  /*14a0*/  @P2 BREAK.RELIABLE B3 ;  /* 0x0000000000032942 */ /* 0x000fea0003800100 */
[----:B------:R-:W-:Y:S05]  /*14b0*/  @P2 BRA `(.L_x_50) ;  /* 0x0000000000242947 */ /* 0x000fea0003800000 */
[----:B--23--:R-:W2:Y:S01]  /*14c0*/  LDS R2, [UR8+0x8] ;  /* 0x00000808ff027984 */ /* 0x00cea20008000800 */
[----:B------:R-:W-:-:S05]  /*14d0*/  IMAD.MOV.U32 R3, RZ, RZ, 0x6000 ;  /* 0x00006000ff037424 */ /* 0x000fca00078e00ff */
[----:B--2---:R-:W-:-:S04]  /*14e0*/  LOP3.LUT R2, R2, 0x6000, R3, 0xd8, !PT ;  /* 0x0000600002027812 */ /* 0x004fc800078ed803 */
[----:B------:R-:W-:-:S05]  /*14f0*/  LOP3.LUT R2, R2, 0x400000, RZ, 0xb8, !PT ;  /* 0x0040000002027812 */ /* 0x000fca00078eb8ff */
[----:B------:R2:W-:Y:S02]  /*1500*/  STS [UR8+0x8], R2 ;  /* 0x00000802ff007988 */ /* 0x0005e40008000808 */
.L_x_49:
[----:B------:R-:W-:Y:S05]  /*1510*/  BSYNC.RELIABLE B3 ;  /* 0x0000000000037941 */ /* 0x000fea0003800100 */
.L_x_46:
[----:B--23-5:R-:W2:Y:S02]  /*1520*/  @!P2 LDS R2, [UR8+0x8] ;  /* 0x00000808ff02a984 */ /* 0x02cea40008000800 */
[----:B--2---:R-:W-:-:S05]  /*1530*/  @!P2 LOP3.LUT R2, R2, 0x8000, RZ, 0xb8, !PT ;  /* 0x000080000202a812 */ /* 0x004fca00078eb8ff */
[----:B------:R5:W-:Y:S02]  /*1540*/  @!P2 STS [UR8+0x8], R2 ;  /* 0x00000802ff00a988 */ /* 0x000be40008000808 */
.L_x_50:
[----:B------:R-:W-:Y:S05]  /*1550*/  BSYNC.RECONVERGENT B4 ;  /* 0x0000000000047941 */ /* 0x000fea0003800200 */
.L_x_45:
[----:B------:R-:W-:Y:S05]  /*1560*/  WARPSYNC.ALL ;  /* 0x0000000000007948 */ /* 0x000fea0003800000 */
[----:B------:R-:W-:Y:S01]  /*1570*/  NOP ;  /* 0x0000000000007918 */ /* 0x000fe20000000000 */
[----:B------:R-:W-:-:S04]  /*1580*/  UIADD3 UR4, UPT, UPT, UR4, 0x100, URZ ;  /* 0x0000010004047890 */ /* 0x000fc8000fffe0ff */
[----:B------:R-:W-:-:S04]  /*1590*/  UIADD3 UR10, UP0, UPT, UR4, UR10, URZ ;  /* 0x0000000a040a7290 */ /* 0x000fc8000ff1e0ff */
[----:B------:R-:W-:Y:S01]  /*15a0*/  ULEA.HI.X.SX32 UR11, UR4, UR11, 0x1, UP0 ;  /* 0x0000000b040b7291 */ /* 0x000fe200080f0eff */
[----:B------:R-:W-:Y:S11]  /*15b0*/  @P0 BRA `(.L_x_51) ;  /* 0x0000000000300947 */ /* 0x000ff60003800000 */
[----:B--23-5:R-:W2:Y:S01]  /*15c0*/  S2R R2, SR_LANEID ;  /* 0x0000000000027919 */ /* 0x02cea20000000000 */
[----:B------:R-:W-:Y:S05]  /*15d0*/  WARPSYNC.ALL ;  /* 0x0000000000007948 */ /* 0x000fea0003800000 */
[----:B------:R-:W-:Y:S01]  /*15e0*/  NOP ;  /* 0x0000000000007918 */ /* 0x000fe20000000000 */
[----:B--2---:R-:W-:-:S05]  /*15f0*/  IMAD.SHL.U32 R4, R2, 0x4, RZ ;  /* 0x0000000402047824 */ /* 0x004fca00078e00ff */
[----:B------:R-:W2:Y:S01]  /*1600*/  LDS R5, [R4+UR8] ;  /* 0x0000000804057984 */ /* 0x000ea20008000800 */
[----:B------:R-:W-:-:S05]  /*1610*/  IADD3 R2, P3, PT, R4, UR10, RZ ;  /* 0x0000000a04027c10 */ /* 0x000fca000ff7e0ff */
[----:B------:R-:W-:-:S05]  /*1620*/  IMAD.X R3, RZ, RZ, UR11, P3 ;  /* 0x0000000bff037e24 */ /* 0x000fca00098e06ff */
[----:B--2---:R2:W3:Y:S01]  /*1630*/  ATOMG.E.EXCH.STRONG.GPU PT, RZ, [R2], R5 ;  /* 0x0000000502ff73a8 */ /* 0x0044e200041ee100 */
[----:B------:R-:W-:-:S04]  /*1640*/  DEPBAR {5,4,3,2,1,0} ;  /* 0x0000003f0000791a */ /* 0x000fc80000000000 */
[----:B------:R-:W5:Y:S02]  /*1650*/  CCTL.E.C.LDCU.IV.DEEP [UR10] ;  /* 0x000000000a007540 */ /* 0x000f640009c08000 */
[----:B-----5:R2:W-:Y:S01]  /*1660*/  UTMACCTL.IV [UR10] ;  /* 0x000000000a0079b9 */ /* 0x0205e20008000000 */
[----:B------:R-:W-:Y:S01]  /*1670*/  NOP ;  /* 0x0000000000007918 */ /* 0x000fe20000000000 */
.L_x_51:
[----:B------:R-:W-:Y:S05]  /*1680*/  @P0 BRA `(.L_x_52) ;  /* 0x00000000000c0947 */ /* 0x000fea0003800000 */
[----:B------:R0:W-:Y:S01]  /*1690*/  UTMACMDFLUSH ;  /* 0x00000000000079b7 */ /* 0x0001e20000000000 */
[----:B------:R-:W-:Y:S05]  /*16a0*/  @P0 BRA `(.L_x_52) ;  /* 0x0000000000040947 */ /* 0x000fea0003800000 */
[----:B------:R-:W-:-:S04]  /*16b0*/  DEPBAR.LE SB0, 0x0 ;  /* 0x000080000000791a */ /* 0x000fc80000000000 */
.L_x_52:
[----:B------:R-:W-:Y:S05]  /*16c0*/  WARPSYNC.ALL ;  /* 0x0000000000007948 */ /* 0x000fea0003800000 */
[----:B------:R-:W-:Y:S01]  /*16d0*/  NOP ;  /* 0x0000000000007918 */ /* 0x000fe20000000000 */
[----:B---3--:R-:W-:Y:S01]  /*16e0*/  BAR.SYNC.DEFER_BLOCKING 0x0 ;  /* 0x0000000000007b1d */ /* 0x008fe20000010000 */
[----:B--2--5:R-:W-:Y:S01]  /*16f0*/  SHF.R.U32.HI R2, RZ, 0x5, R0 ;  /* 0x00000005ff027819 */ /* 0x024fe20000011600 */
[----:B------:R-:W-:-:S03]  /*1700*/  USHF.L.U32 UR9, UR9, 0x8, URZ ;  /* 0x0000000809097899 */ /* 0x000fc600080006ff */
[----:B------:R-:W-:Y:S01]  /*1710*/  R2UR UR12, R2 ;  /* 0x00000000020c72ca */ /* 0x000fe200000e0000 */
[----:B------:R-:W-:Y:S01]  /*1720*/  VOTEU.ALL UP0, P2 ;  /* 0x0000000000ff7886 */ /* 0x000fe20001000000 */
[----:B------:R-:W-:Y:S01]  /*1730*/  UMOV UR4, 0x1 ;  /* 0x0000000100047882 */ /* 0x000fe20000000000 */
[----:B------:R-:W-:Y:S01]  /*1740*/  VOTEU.ALL UP1, P2 ;  /* 0x0000000000ff7886 */ /* 0x000fe20001020000 */
[----:B------:R-:W-:Y:S02]  /*1750*/  BSSY.RECONVERGENT B4, `(.L_x_53) ;  /* 0x0000018000047945 */ /* 0x000fe40003800200 */
[----:B------:R-:W-:-:S04]  /*1760*/  @!UP0 UIADD3 UR6, UPT, UPT, -UR4, 0x100000, URZ ;  /* 0x0010000004068890 */ /* 0x000fc8000fffe1ff */
[----:B------:R-:W-:Y:S02]  /*1770*/  @!UP0 USHF.L.U32 UR7, UR6, 0xb, URZ ;  /* 0x0000000b06078899 */ /* 0x000fe400080006ff */
[----:B------:R-:W-:Y:S02]  /*1780*/  @!UP0 USHF.L.U32 UR6, UR6, 0x1, URZ ;  /* 0x0000000106068899 */ /* 0x000fe400080006ff */
[----:B------:R-:W-:-:S04]  /*1790*/  @!UP0 UIADD3 UR4, UPT, UPT, -UR4, 0x100000, URZ ;  /* 0x0010000004048890 */ /* 0x000fc8000fffe1ff */
[----:B------:R-:W-:Y:S02]  /*17a0*/  @!UP0 USHF.L.U32 UR5, UR4, 0xb, URZ ;  /* 0x0000000b04058899 */ /* 0x000fe400080006ff */
[----:B------:R-:W-:Y:S01]  /*17b0*/  @!UP0 USHF.L.U32 UR4, UR4, 0x1, URZ ;  /* 0x0000000104048899 */ /* 0x000fe200080006ff */
[----:B------:R-:W-:Y:S01]  /*17c0*/  VOTEU.ALL UP0, P2 ;  /* 0x0000000000ff7886 */ /* 0x000fe20001000000 */
[----:B------:R-:W2:Y:S04]  /*17d0*/  FENCE.VIEW.ASYNC.S ;  /* 0x00000000000073c6 */ /* 0x000ea80000000000 */
[----:B--2---:R2:W3:Y:S06]  /*17e0*/  @!UP0 SYNCS.EXCH.64 URZ, [UR8+0x24000], UR6 ;  /* 0x0240000608ff85b2 */ /* 0x0044ec0008000100 */
[----:B------:R2:W3:Y:S02]  /*17f0*/  @!UP1 SYNCS.EXCH.64 URZ, [UR8+0x24020], UR4 ;  /* 0x0240200408ff95b2 */ /* 0x0004e40008000100 */
[----:B---3--:R-:W-:Y:S06]  /*1800*/  BAR.SYNC.DEFER_BLOCKING 0x0 ;  /* 0x0000000000007b1d */ /* 0x008fec0000010000 */
[----:B------:R-:W-:Y:S05]  /*1810*/  @P2 BRA `(.L_x_54) ;  /* 0x00000000002c2947 */ /* 0x000fea0003800000 */
[----:B--2---:R-:W-:Y:S02]  /*1820*/  UMOV UR4, 0x1 ;  /* 0x0000000100047882 */ /* 0x004fe40000000000 */
[----:B------:R-:W-:-:S04]  /*1830*/  UIADD3 UR6, UPT, UPT, -UR4, 0x100000, URZ ;  /* 0x0010000004067890 */ /* 0x000fc8000fffe1ff */
[----:B------:R-:W-:Y:S02]  /*1840*/  USHF.L.U32 UR7, UR6, 0xb, URZ ;  /* 0x0000000b06077899 */ /* 0x000fe400080006ff */
[----:B------:R-:W-:Y:S02]  /*1850*/  USHF.L.U32 UR6, UR6, 0x1, URZ ;  /* 0x0000000106067899 */ /* 0x000fe400080006ff */
[----:B------:R-:W-:-:S04]  /*1860*/  UIADD3 UR4, UPT, UPT, -UR4, 0x100000, URZ ;  /* 0x0010000004047890 */ /* 0x000fc8000fffe1ff */
[----:B------:R-:W-:Y:S02]  /*1870*/  USHF.L.U32 UR5, UR4, 0xb, URZ ;  /* 0x0000000b04057899 */ /* 0x000fe400080006ff */
[----:B------:R-:W-:Y:S01]  /*1880*/  USHF.L.U32 UR4, UR4, 0x1, URZ ;  /* 0x0000000104047899 */ /* 0x000fe200080006ff */
[----:B------:R-:W2:Y:S03]  /*1890*/  FENCE.VIEW.ASYNC.S ;  /* 0x00000000000073c6 */ /* 0x000ea60000000000 */
[----:B--2---:R3:W5:Y:S08]  /*18a0*/  SYNCS.EXCH.64 URZ, [UR8+0x24008], UR6 ;  /* 0x0240080608ff75b2 */ /* 0x0047700008000100 */
[----:B------:R3:W2:Y:S02]  /*18b0*/  SYNCS.EXCH.64 URZ, [UR8+0x24028], UR4 ;  /* 0x0240280408ff75b2 */ /* 0x0006a40008000100 */
[----:B---3--:R-:W-:Y:S01]  /*18c0*/  NOP ;  /* 0x0000000000007918 */ /* 0x008fe20000000000 */
.L_x_54:
[----:B--2---:R-:W-:Y:S05]  /*18d0*/  BSYNC.RECONVERGENT B4 ;  /* 0x0000000000047941 */ /* 0x004fea0003800200 */
.L_x_53:
[----:B-----5:R-:W-:Y:S01]  /*18e0*/  BAR.SYNC.DEFER_BLOCKING 0x0 ;  /* 0x0000000000007b1d */ /* 0x020fe20000010000 */
[----:B------:R-:W-:Y:S01]  /*18f0*/  UIADD3 UR6, UPT, UPT, UR8, 0x24020, URZ ;  /* 0x0002402008067890 */ /* 0x000fe2000fffe0ff */
[----:B------:R-:W-:Y:S01]  /*1900*/  ISETP.GE.AND P0, PT, R13, 0x1, PT ;  /* 0x000000010d00780c */ /* 0x000fe20003f06270 */
[----:B------:R-:W-:-:S03]  /*1910*/  USHF.L.U32 UR7, UR13, 0x7, URZ ;  /* 0x000000070d077899 */ /* 0x000fc600080006ff */
[----:B------:R-:W-:Y:S04]  /*1920*/  BSSY.RECONVERGENT B4, `(.L_x_55) ;  /* 0x000000d000047945 */ /* 0x000fe80003800200 */
[----:B------:R-:W-:Y:S05]  /*1930*/  @P2 BRA `(.L_x_56) ;  /* 0x00000000002c2947 */ /* 0x000fea0003800000 */
[----:B------:R-:W-:Y:S02]  /*1940*/  UMOV UR4, 0x1 ;  /* 0x0000000100047882 */ /* 0x000fe40000000000 */
[----:B------:R-:W-:-:S04]  /*1950*/  UIADD3 UR14, UPT, UPT, -UR4, 0x100000, URZ ;  /* 0x00100000040e7890 */ /* 0x000fc8000fffe1ff */
[----:B------:R-:W-:Y:S02]  /*1960*/  USHF.L.U32 UR15, UR14, 0xb, URZ ;  /* 0x0000000b0e0f7899 */ /* 0x000fe400080006ff */
[----:B------:R-:W-:Y:S02]  /*1970*/  USHF.L.U32 UR14, UR14, 0x1, URZ ;  /* 0x000000010e0e7899 */ /* 0x000fe400080006ff */
[----:B------:R-:W-:-:S04]  /*1980*/  UIADD3 UR4, UPT, UPT, -UR4, 0x100000, URZ ;  /* 0x0010000004047890 */ /* 0x000fc8000fffe1ff */
[----:B------:R-:W-:Y:S02]  /*1990*/  USHF.L.U32 UR5, UR4, 0xb, URZ ;  /* 0x0000000b04057899 */ /* 0x000fe400080006ff */
[----:B------:R-:W-:Y:S01]  /*19a0*/  USHF.L.U32 UR4, UR4, 0x1, URZ ;  /* 0x0000000104047899 */ /* 0x000fe200080006ff */
[----:B------:R-:W2:Y:S03]  /*19b0*/  FENCE.VIEW.ASYNC.S ;  /* 0x00000000000073c6 */ /* 0x000ea60000000000 */
[----:B--2---:R2:W3:Y:S08]  /*19c0*/  SYNCS.EXCH.64 URZ, [UR8+0x24010], UR14 ;  /* 0x0240100e08ff75b2 */ /* 0x0044f00008000100 */
[----:B------:R2:W5:Y:S01]  /*19d0*/  SYNCS.EXCH.64 URZ, [UR8+0x24030], UR4 ;  /* 0x0240300408ff75b2 */ /* 0x0005620008000100 */
[----:B------:R-:W-:Y:S01]  /*19e0*/  NOP ;  /* 0x0000000000007918 */ /* 0x000fe20000000000 */
.L_x_56:
[----:B--2---:R-:W-:Y:S05]  /*19f0*/  BSYNC.RECONVERGENT B4 ;  /* 0x0000000000047941 */ /* 0x004fea0003800200 */
.L_x_55:
[----:B------:R-:W-:Y:S05]  /*1a00*/  @!P0 BRA `(.L_x_57) ;  /* 0x0000000800688947 */ /* 0x000fea0003800000 */
[----:B---3-5:R-:W-:Y:S01]  /*1a10*/  BAR.SYNC.DEFER_BLOCKING 0x0 ;  /* 0x0000000000007b1d */ /* 0x028fe20000010000 */
[----:B------:R-:W-:Y:S01]  /*1a20*/  @!P2 IMAD.MOV.U32 R2, RZ, RZ, 0xc000 ;  /* 0x0000c000ff02a424 */ /* 0x000fe200078e00ff */
[----:B------:R-:W-:Y:S01]  /*1a30*/  ELECT P0, URZ, PT ;  /* 0x0000000000ff782f */ /* 0x000fe20003800000 */
[----:B------:R-:W-:-:S03]  /*1a40*/  UIADD3 UR16, UPT, UPT, UR8, 0x18000, URZ ;  /* 0x0001800008107890 */ /* 0x000fc6000fffe0ff */
[----:B------:R-:W-:Y:S01]  /*1a50*/  ISETP.LT.U32.AND P0, PT, R10, 0x20, P0 ;  /* 0x000000200a00780c */ /* 0x000fe20000701070 */
[----:B------:R-:W-:Y:S01]  /*1a60*/  UIADD3 UR17, UPT, UPT, UR8, 0x24000, URZ ;  /* 0x0002400008117890 */ /* 0x000fe2000fffe0ff */
[----:B------:R-:W-:Y:S01]  /*1a70*/  UMOV UR18, URZ ;  /* 0x000000ff00127c82 */ /* 0x000fe20008000000 */
[----:B------:R-:W-:Y:S01]  /*1a80*/  UMOV UR19, UR7 ;  /* 0x0000000700137c82 */ /* 0x000fe20008000000 */
[----:B------:R-:W-:Y:S01]  /*1a90*/  ULOP3.LUT UR4, UR12, 0x3, URZ, 0xc0, !UPT ;  /* 0x000000030c047892 */ /* 0x000fe2000f8ec0ff */
[----:B------:R-:W-:-:S03]  /*1aa0*/  UMOV UR31, UR18 ;  /* 0x00000012001f7c82 */ /* 0x000fc60008000000 */
[----:B------:R-:W-:Y:S01]  /*1ab0*/  UMOV UR29, UR17 ;  /* 0x00000011001d7c82 */ /* 0x000fe20008000000 */
[----:B------:R-:W-:Y:S02]  /*1ac0*/  ULEA UR28, UR4, UR8, 0xd ;  /* 0x00000008041c7291 */ /* 0x000fe4000f8e68ff */
[----:B------:R-:W-:Y:S02]  /*1ad0*/  ULEA UR30, UR4, UR9, 0x6 ;  /* 0x00000009041e7291 */ /* 0x000fe4000f8e30ff */
[----:B------:R-:W-:Y:S01]  /*1ae0*/  VOTEU.ANY UP0, P0 ;  /* 0x0000000000ff7886 */ /* 0x000fe20000000100 */
[----:B------:R2:W-:Y:S01]  /*1af0*/  @!P2 SYNCS.ARRIVE.TRANS64 RZ, [UR8+0x24000], R2 ;  /* 0x02400002ffffa9a7 */ /* 0x0005e20008000008 */
[----:B------:R-:W-:Y:S06]  /*1b00*/  BAR.SYNC.DEFER_BLOCKING 0x0 ;  /* 0x0000000000007b1d */ /* 0x000fec0000010000 */
[----:B------:R2:W-:Y:S01]  /*1b10*/  @UP0 UTMALDG.2D [UR16], [UR22] ;  /* 0x00000010160005b4 */ /* 0x0005e20008008000 */
[----:B------:R-:W-:Y:S01]  /*1b20*/  UISETP.NE.U32.AND UP0, UPT, UR12, URZ, UPT ;  /* 0x000000ff0c00728c */ /* 0x000fe2000bf05070 */
[----:B------:R3:W-:Y:S06]  /*1b30*/  MEMBAR.ALL.CTA ;  /* 0x0000000000007992 */ /* 0x0007ec0000008000 */
[----:B---3--:R-:W3:Y:S02]  /*1b40*/  FENCE.VIEW.ASYNC.S ;  /* 0x00000000000073c6 */ /* 0x008ee40000000000 */
[----:B---3--:R-:W-:Y:S06]  /*1b50*/  BAR.SYNC.DEFER_BLOCKING 0x0 ;  /* 0x0000000000007b1d */ /* 0x008fec0000010000 */
[----:B------:R2:W-:Y:S02]  /*1b60*/  UTMALDG.2D [UR28], [UR20] ;  /* 0x0000001c140075b4 */ /* 0x0005e40008008000 */
[----:B------:R-:W-:Y:S06]  /*1b70*/  BAR.SYNC.DEFER_BLOCKING 0x0 ;  /* 0x0000000000007b1d */ /* 0x000fec0000010000 */
[----:B------:R-:W3:Y:S02]  /*1b80*/  SYNCS.PHASECHK.TRANS64.TRYWAIT P0, [UR8+0x24000], RZ ;  /* 0x024000ffff0075a7 */ /* 0x000ee40008001108 */
[----:B--23--:R-:W-:Y:S05]  /*1b90*/  @!P0 BRA `(.L_x_58) ;  /* 0x0000001400f08947 */ /* 0x00cfea0003800000 */
.L_x_74:
[----:B------:R-:W-:Y:S05]  /*1ba0*/  BRA.U UP0, `(.L_x_59) ;  /* 0x0000000100787547 */ /* 0x000fea000b800000 */
[----:B------:R-:W-:Y:S02]  /*1bb0*/  USHF.R.U32.HI UR14, URZ, 0x4, UR16 ;  /* 0x00000004ff0e7899 */ /* 0x000fe40008011610 */
[----:B------:R-:W-:Y:S02]  /*1bc0*/  USHF.R.U32.HI UR13, URZ, 0x4, UR8 ;  /* 0x00000004ff0d7899 */ /* 0x000fe40008011608 */
[----:B------:R-:W-:Y:S02]  /*1bd0*/  USGXT.U32 UR14, UR14, 0xe ;  /* 0x0000000e0e0e789a */ /* 0x000fe40008000000 */
[----:B------:R-:W-:Y:S02]  /*1be0*/  USGXT.U32 UR13, UR13, 0xe ;  /* 0x0000000e0d0d789a */ /* 0x000fe40008000000 */
[----:B------:R-:W-:Y:S02]  /*1bf0*/  UIADD3 UR32, UP0, UPT, UR14, 0x2, URZ ;  /* 0x000000020e207890 */ /* 0x000fe4000ff1e0ff */
[----:B------:R-:W-:Y:S01]  /*1c00*/  UIADD3 UR30, UP1, UPT, UR13, 0x2000080, URZ ;  /* 0x020000800d1e7890 */ /* 0x000fe2000ff3e0ff */
[----:B------:R-:W-:Y:S01]  /*1c10*/  UMOV UR4, URZ ;  /* 0x000000ff00047c82 */ /* 0x000fe20008000000 */
[----:B------:R-:W-:Y:S01]  /*1c20*/  UMOV UR5, URZ ;  /* 0x000000ff00057c82 */ /* 0x000fe20008000000 */
[----:B------:R-:W-:-:S02]  /*1c30*/  UIADD3.X UR33, UPT, UPT, UR4, 0x40004040, URZ, UP0, !UPT ;  /* 0x4000404004217890 */ /* 0x000fc400087fe4ff */
[----:B------:R-:W-:Y:S02]  /*1c40*/  UIADD3.X UR31, UPT, UPT, UR5, 0x40004040, URZ, UP1, !UPT ;  /* 0x40004040051f7890 */ /* 0x000fe40008ffe4ff */
[----:B------:R-:W-:Y:S02]  /*1c50*/  ULOP3.LUT UR4, UR13, 0x2000000, URZ, 0xfc, !UPT ;  /* 0x020000000d047892 */ /* 0x000fe4000f8efcff */
[----:B------:R-:W-:Y:S02]  /*1c60*/  UIADD3.64 UR16, UPT, UPT, UR32, 0x2, URZ ;  /* 0x0000000220107897 */ /* 0x000fe4000fffe0ff */
[----:B------:R-:W-:Y:S02]  /*1c70*/  UIADD3.64 UR18, UPT, UPT, UR30, 0x80, URZ ;  /* 0x000000801e127897 */ /* 0x000fe4000fffe0ff */
[----:B------:R-:W-:Y:S02]  /*1c80*/  UIADD3.64 UR26, UPT, UPT, UR32, 0x4, URZ ;  /* 0x00000004201a7897 */ /* 0x000fe4000fffe0ff */
[----:B------:R-:W-:Y:S01]  /*1c90*/  UIADD3.64 UR28, UPT, UPT, UR30, 0x100, URZ ;  /* 0x000001001e1c7897 */ /* 0x000fe2000fffe0ff */
[----:B------:R-:W-:Y:S01]  /*1ca0*/  UMOV UR34, 0x0 ;  /* 0x0000000000227882 */ /* 0x000fe20000000000 */
[----:B------:R-:W-:Y:S01]  /*1cb0*/  UMOV UR35, 0x8410490 ;  /* 0x0841049000237882 */ /* 0x000fe20000000000 */
[----:B------:R-:W-:Y:S01]  /*1cc0*/  UMOV UR15, 0x40004040 ;  /* 0x40004040000f7882 */ /* 0x000fe20000000000 */
[----:B------:R-:W-:Y:S01]  /*1cd0*/  UMOV UR5, 0x40004040 ;  /* 0x4000404000057882 */ /* 0x000fe20000000000 */
[----:B------:R-:W-:Y:S01]  /*1ce0*/  UMOV UR36, 0x0 ;  /* 0x0000000000247882 */ /* 0x000fe20000000000 */
[----:B------:R-:W-:Y:S01]  /*1cf0*/  UMOV UR37, 0x8410490 ;  /* 0x0841049000257882 */ /* 0x000fe20000000000 */
[----:B------:R-:W-:Y:S01]  /*1d00*/  UMOV UR38, 0x0 ;  /* 0x0000000000267882 */ /* 0x000fe20000000000 */
[----:B------:R-:W-:Y:S01]  /*1d10*/  UMOV UR39, 0x8410490 ;  /* 0x0841049000277882 */ /* 0x000fe20000000000 */
[----:B------:R2:W-:Y:S01]  /*1d20*/  UTCHMMA gdesc[UR14], gdesc[UR4], tmem[UR24], tmem[UR34], idesc[UR35], !UPT ;  /* 0x00ff22040e0075ea */ /* 0x0005e2000f800018 */
[----:B------:R-:W-:Y:S01]  /*1d30*/  UMOV UR40, 0x0 ;  /* 0x0000000000287882 */ /* 0x000fe20000000000 */
[----:B------:R-:W-:Y:S01]  /*1d40*/  UMOV UR41, 0x8410490 ;  /* 0x0841049000297882 */ /* 0x000fe20000000000 */
[----:B------:R2:W-:Y:S01]  /*1d50*/  UTCHMMA gdesc[UR32], gdesc[UR30], tmem[UR24], tmem[UR36], idesc[UR37], UPT ;  /* 0x00ff241e200075ea */ /* 0x0005e2000b800018 */
[----:B------:R2:W-:Y:S01]  /*1d60*/  UTCHMMA gdesc[UR16], gdesc[UR18], tmem[UR24], tmem[UR38], idesc[UR39], UPT ;  /* 0x00ff2612100075ea */ /* 0x0005e2000b800018 */
[----:B------:R2:W-:Y:S01]  /*1d70*/  UTCHMMA gdesc[UR26], gdesc[UR28], tmem[UR24], tmem[UR40], idesc[UR41], UPT ;  /* 0x00ff281c1a0075ea */ /* 0x0005e2000b800018 */
[----:B------:R-:W-:Y:S01]  /*1d80*/  NOP ;  /* 0x0000000000007918 */ /* 0x000fe20000000000 */
.L_x_59:
[----:B------:R-:W-:Y:S01]  /*1d90*/  ELECT P0, URZ, PT ;  /* 0x0000000000ff782f */ /* 0x000fe20003800000 */
[----:B--2---:R-:W-:Y:S01]  /*1da0*/  UMOV UR4, UR6 ;  /* 0x0000000600047c82 */ /* 0x004fe20008000000 */
[----:B------:R-:W-:Y:S02]  /*1db0*/  UMOV UR5, URZ ;  /* 0x000000ff00057c82 */ /* 0x000fe40008000000 */
[----:B------:R-:W-:-:S13]  /*1dc0*/  ISETP.LT.U32.AND P0, PT, R10, 0x20, P0 ;  /* 0x000000200a00780c */ /* 0x000fda0000701070 */
[----:B------:R-:W-:Y:S01]  /*1dd0*/  VOTEU.ANY UP0, P0 ;  /* 0x0000000000ff7886 */ /* 0x000fe20000000100 */
[----:B------:R-:W-:Y:S01]  /*1de0*/  VOTEU.ANY UP1, P0 ;  /* 0x0000000000ff7886 */ /* 0x000fe20000020100 */
[----:B------:R-:W-:-:S03]  /*1df0*/  ISETP.GE.U32.AND P0, PT, R13, 0x41, PT ;  /* 0x000000410d00780c */ /* 0x000fc60003f06070 */
[----:B------:R-:W-:Y:S02]  /*1e00*/  @UP0 UMOV UR4, UR4 ;  /* 0x0000000400040c82 */ /* 0x000fe40008000000 */
[----:B------:R2:W-:Y:S01]  /*1e10*/  @UP1 UTCBAR [UR4], URZ ;  /* 0x000000ff040013e9 */ /* 0x0005e200080000ff */
[----:B------:R-:W-:Y:S06]  /*1e20*/  BAR.SYNC.DEFER_BLOCKING 0x0 ;  /* 0x0000000000007b1d */ /* 0x000fec0000010000 */
[----:B------:R-:W3:Y:S02]  /*1e30*/  SYNCS.PHASECHK.TRANS64.TRYWAIT P3, [UR8+0x24020], RZ ;  /* 0x024020ffff0075a7 */ /* 0x000ee40008061108 */
[----:B--23--:R-:W-:Y:S05]  /*1e40*/  @!P3 BRA `(.L_x_60) ;  /* 0x000000140050b947 */ /* 0x00cfea0003800000 */
.L_x_75:
[----:B------:R-:W-:Y:S01]  /*1e50*/  IMAD.MOV.U32 R2, RZ, RZ, RZ ;  /* 0x000000ffff027224 */ /* 0x000fe200078e00ff */
[----:B------:R-:W-:Y:S06]  /*1e60*/  @!P0 BRA `(.L_x_57) ;  /* 0x0000000400508947 */ /* 0x000fec0003800000 */
[----:B------:R-:W2:Y:S01]  /*1e70*/  LDCU UR25, c[0x0][0x3a0] ;  /* 0x00007400ff1977ac */ /* 0x000ea20008000800 */
[----:B------:R-:W-:Y:S01]  /*1e80*/  UMOV UR13, 0x1 ;  /* 0x00000001000d7882 */ /* 0x000fe20000000000 */
[----:B------:R-:W-:-:S05]  /*1e90*/  UMOV UR6, 0x40 ;  /* 0x0000004000067882 */ /* 0x000fca0000000000 */
.L_x_64:
[----:B------:R-:W-:Y:S01]  /*1ea0*/  BAR.SYNC.DEFER_BLOCKING 0x0 ;  /* 0x0000000000007b1d */ /* 0x000fe20000010000 */
[----:B------:R-:W-:Y:S01]  /*1eb0*/  ULEA UR17, UR13, UR8, 0x3 ;  /* 0x000000080d117291 */ /* 0x000fe2000f8e18ff */
[----:B------:R-:W-:Y:S01]  /*1ec0*/  @!P2 IMAD.MOV.U32 R3, RZ, RZ, 0xc000 ;  /* 0x0000c000ff03a424 */ /* 0x000fe200078e00ff */
[----:B------:R-:W-:Y:S01]  /*1ed0*/  ELECT P0, URZ, PT ;  /* 0x0000000000ff782f */ /* 0x000fe20003800000 */
[----:B------:R-:W-:-:S03]  /*1ee0*/  ULEA UR4, UR13, UR8, 0xe ;  /* 0x000000080d047291 */ /* 0x000fc6000f8e70ff */
[----:B------:R-:W-:Y:S01]  /*1ef0*/  ISETP.LT.U32.AND P0, PT, R10, 0x20, P0 ;  /* 0x000000200a00780c */ /* 0x000fe20000701070 */
[----:B------:R-:W-:Y:S02]  /*1f00*/  UIADD3 UR5, UPT, UPT, UR17, 0x24000, URZ ;  /* 0x0002400011057890 */ /* 0x000fe4000fffe0ff */
[----:B------:R-:W-:Y:S02]  /*1f10*/  UIADD3 UR4, UPT, UPT, UR4, 0x18000, URZ ;  /* 0x0001800004047890 */ /* 0x000fe4000fffe0ff */
[----:B------:R-:W-:Y:S02]  /*1f20*/  ULEA UR14, UR13, UR8, 0xf ;  /* 0x000000080d0e7291 */ /* 0x000fe4000f8e78ff */
[----:B------:R-:W-:Y:S01]  /*1f30*/  ULOP3.LUT UR15, UR12, 0x3, URZ, 0xc0, !UPT ;  /* 0x000000030c0f7892 */ /* 0x000fe2000f8ec0ff */
[----:B------:R-:W-:Y:S01]  /*1f40*/  UMOV UR31, UR6 ;  /* 0x00000006001f7c82 */ /* 0x000fe20008000000 */
[----:B------:R-:W-:Y:S02]  /*1f50*/  UMOV UR29, UR5 ;  /* 0x00000005001d7c82 */ /* 0x000fe40008000000 */
[----:B------:R-:W-:-:S02]  /*1f60*/  ULEA UR28, UR15, UR14, 0xd ;  /* 0x0000000e0f1c7291 */ /* 0x000fc4000f8e68ff */
[----:B------:R-:W-:Y:S01]  /*1f70*/  VOTEU.ANY UP0, P0 ;  /* 0x0000000000ff7886 */ /* 0x000fe20000000100 */
[----:B------:R-:W-:Y:S01]  /*1f80*/  ULEA UR30, UR15, UR9, 0x6 ;  /* 0x000000090f1e7291 */ /* 0x000fe2000f8e30ff */
[----:B------:R3:W-:Y:S01]  /*1f90*/  @!P2 SYNCS.ARRIVE.TRANS64 RZ, [UR17+0x24000], R3 ;  /* 0x02400003ffffa9a7 */ /* 0x0007e20008000011 */
[----:B------:R-:W-:Y:S01]  /*1fa0*/  BAR.SYNC.DEFER_BLOCKING 0x0 ;  /* 0x0000000000007b1d */ /* 0x000fe20000010000 */
[----:B---3--:R-:W-:-:S05]  /*1fb0*/  IMAD.U32 R3, R2, -0x80000000, RZ ;  /* 0x8000000002037824 */ /* 0x008fca00078e00ff */
[----:B------:R3:W-:Y:S01]  /*1fc0*/  @UP0 UTMALDG.2D [UR4], [UR22] ;  /* 0x00000004160005b4 */ /* 0x0007e20008008000 */
[----:B------:R-:W-:Y:S01]  /*1fd0*/  UISETP.NE.U32.AND UP0, UPT, UR12, URZ, UPT ;  /* 0x000000ff0c00728c */ /* 0x000fe2000bf05070 */
[----:B------:R5:W-:Y:S06]  /*1fe0*/  MEMBAR.ALL.CTA ;  /* 0x0000000000007992 */ /* 0x000bec0000008000 */
[----:B-----5:R-:W5:Y:S02]  /*1ff0*/  FENCE.VIEW.ASYNC.S ;  /* 0x00000000000073c6 */ /* 0x020f640000000000 */
[----:B-----5:R-:W-:Y:S06]  /*2000*/  BAR.SYNC.DEFER_BLOCKING 0x0 ;  /* 0x0000000000007b1d */ /* 0x020fec0000010000 */
[----:B------:R3:W-:Y:S02]  /*2010*/  UTMALDG.2D [UR28], [UR20] ;  /* 0x0000001c140075b4 */ /* 0x0007e40008008000 */
[----:B------:R-:W-:Y:S06]  /*2020*/  BAR.SYNC.DEFER_BLOCKING 0x0 ;  /* 0x0000000000007b1d */ /* 0x000fec0000010000 */
[----:B------:R-:W5:Y:S02]  /*2030*/  SYNCS.PHASECHK.TRANS64.TRYWAIT P0, [UR17+0x24000], R3 ;  /* 0x02400003ff0075a7 */ /* 0x000f640008001111 */
[----:B---3-5:R-:W-:Y:S05]  /*2040*/  @!P0 BRA `(.L_x_61) ;  /* 0x0000001000dc8947 */ /* 0x028fea0003800000 */
.L_x_76:
        /* <DEDUP_REMOVED lines=11> */
[----:B------:R-:W-:Y:S02]  /*2100*/  UIADD3 UR28, UP0, UPT, UR18, 0x2, URZ ;  /* 0x00000002121c7890 */ /* 0x000fe4000ff1e0ff */
[----:B------:R-:W-:Y:S02]  /*2110*/  UIADD3 UR30, UP1, UPT, UR26, 0x80, URZ ;  /* 0x000000801a1e7890 */ /* 0x000fe4000ff3e0ff */
[----:B------:R-:W-:Y:S02]  /*2120*/  UIADD3 UR32, UP2, UPT, UR18, 0x4, URZ ;  /* 0x0000000412207890 */ /* 0x000fe4000ff5e0ff */
[----:B------:R-:W-:Y:S02]  /*2130*/  UIADD3 UR34, UP3, UPT, UR26, 0x100, URZ ;  /* 0x000001001a227890 */ /* 0x000fe4000ff7e0ff */
[----:B------:R-:W-:-:S02]  /*2140*/  ULOP3.LUT UR4, UR15, 0x2000000, URZ, 0xfc, !UPT ;  /* 0x020000000f047892 */ /* 0x000fc4000f8efcff */
[----:B------:R-:W-:Y:S02]  /*2150*/  UIADD3.X UR29, UPT, UPT, UR19, URZ, URZ, UP0, !UPT ;  /* 0x000000ff131d7290 */ /* 0x000fe400087fe4ff */
[----:B------:R-:W-:Y:S02]  /*2160*/  UIADD3.X UR31, UPT, UPT, UR27, URZ, URZ, UP1, !UPT ;  /* 0x000000ff1b1f7290 */ /* 0x000fe40008ffe4ff */
[----:B------:R-:W-:Y:S02]  /*2170*/  UIADD3.X UR33, UPT, UPT, UR19, URZ, URZ, UP2, !UPT ;  /* 0x000000ff13217290 */ /* 0x000fe400097fe4ff */
[----:B------:R-:W-:Y:S01]  /*2180*/  UIADD3.X UR35, UPT, UPT, UR27, URZ, URZ, UP3, !UPT ;  /* 0x000000ff1b237290 */ /* 0x000fe20009ffe4ff */
        /* <DEDUP_REMOVED lines=8> */
[----:B------:R3:W-:Y:S01]  /*2210*/  UTCHMMA gdesc[UR14], gdesc[UR4], tmem[UR24], tmem[UR36], idesc[UR37], UPT ;  /* 0x00ff24040e0075ea */ /* 0x0007e2000b800018 */
[----:B------:R-:W-:Y:S01]  /*2220*/  UMOV UR42, 0x0 ;  /* 0x00000000002a7882 */ /* 0x000fe20000000000 */
[----:B------:R-:W-:Y:S01]  /*2230*/  UMOV UR43, 0x8410490 ;  /* 0x08410490002b7882 */ /* 0x000fe20000000000 */
[----:B------:R3:W-:Y:S01]  /*2240*/  UTCHMMA gdesc[UR18], gdesc[UR26], tmem[UR24], tmem[UR38], idesc[UR39], UPT ;  /* 0x00ff261a120075ea */ /* 0x0007e2000b800018 */
[----:B------:R3:W-:Y:S01]  /*2250*/  UTCHMMA gdesc[UR28], gdesc[UR30], tmem[UR24], tmem[UR40], idesc[UR41], UPT ;  /* 0x00ff281e1c0075ea */ /* 0x0007e2000b800018 */
[----:B------:R3:W-:Y:S01]  /*2260*/  UTCHMMA gdesc[UR32], gdesc[UR34], tmem[UR24], tmem[UR42], idesc[UR43], UPT ;  /* 0x00ff2a22200075ea */ /* 0x0007e2000b800018 */
[----:B------:R-:W-:Y:S01]  /*2270*/  NOP ;  /* 0x0000000000007918 */ /* 0x000fe20000000000 */
.L_x_62:
[----:B------:R-:W-:Y:S01]  /*2280*/  ELECT P0, URZ, PT ;  /* 0x0000000000ff782f */ /* 0x000fe20003800000 */
[----:B---3--:R-:W-:-:S03]  /*2290*/  UIADD3 UR4, UPT, UPT, UR17, 0x24020, URZ ;  /* 0x0002402011047890 */ /* 0x008fc6000fffe0ff */
[----:B------:R-:W-:Y:S01]  /*22a0*/  ISETP.LT.U32.AND P0, PT, R10, 0x20, P0 ;  /* 0x000000200a00780c */ /* 0x000fe20000701070 */
[----:B------:R-:W-:-:S12]  /*22b0*/  UMOV UR5, URZ ;  /* 0x000000ff00057c82 */ /* 0x000fd80008000000 */
[----:B------:R-:W-:Y:S01]  /*22c0*/  VOTEU.ANY UP0, P0 ;  /* 0x0000000000ff7886 */ /* 0x000fe20000000100 */
[----:B------:R-:W-:-:S04]  /*22d0*/  VOTEU.ANY UP1, P0 ;  /* 0x0000000000ff7886 */ /* 0x000fc80000020100 */
[----:B------:R-:W-:Y:S02]  /*22e0*/  @UP0 UMOV UR4, UR4 ;  /* 0x0000000400040c82 */ /* 0x000fe40008000000 */
[----:B------:R3:W-:Y:S01]  /*22f0*/  @UP1 UTCBAR [UR4], URZ ;  /* 0x000000ff040013e9 */ /* 0x0007e200080000ff */
[----:B------:R-:W-:Y:S06]  /*2300*/  BAR.SYNC.DEFER_BLOCKING 0x0 ;  /* 0x0000000000007b1d */ /* 0x000fec0000010000 */
[----:B------:R-:W5:Y:S02]  /*2310*/  SYNCS.PHASECHK.TRANS64.TRYWAIT P0, [UR17+0x24020], R3 ;  /* 0x02402003ff0075a7 */ /* 0x000f640008001111 */
[----:B---3-5:R-:W-:Y:S05]  /*2320*/  @!P0 BRA `(.L_x_63) ;  /* 0x0000001000308947 */ /* 0x028fea0003800000 */
.L_x_77:
[----:B------:R-:W-:Y:S02]  /*2330*/  UIADD3 UR13, UPT, UPT, UR13, 0x1, URZ ;  /* 0x000000010d0d7890 */ /* 0x000fe4000fffe0ff */
[----:B------:R-:W-:Y:S02]  /*2340*/  UIADD3 UR6, UPT, UPT, UR6, 0x40, URZ ;  /* 0x0000004006067890 */ /* 0x000fe4000fffe0ff */
[----:B------:R-:W-:-:S04]  /*2350*/  UISETP.NE.U32.AND UP0, UPT, UR13, 0x3, UPT ;  /* 0x000000030d00788c */ /* 0x000fc8000bf05070 */
[----:B------:R-:W-:Y:S02]  /*2360*/  USEL UR13, UR13, URZ, UP0 ;  /* 0x000000ff0d0d7287 */ /* 0x000fe40008000000 */
[----:B------:R-:W-:Y:S02]  /*2370*/  USEL UR4, URZ, 0x1, UP0 ;  /* 0x00000001ff047887 */ /* 0x000fe40008000000 */
[----:B--2---:R-:W-:-:S04]  /*2380*/  UISETP.GE.AND UP0, UPT, UR6, UR25, UPT ;  /* 0x000000190600728c */ /* 0x004fc8000bf06270 */
[----:B------:R-:W-:-:S05]  /*2390*/  LOP3.LUT R2, R2, UR4, RZ, 0x3c, !PT ;  /* 0x0000000402027c12 */ /* 0x000fca000f8e3cff */
[----:B------:R-:W-:Y:S05]  /*23a0*/  BRA.U !UP0, `(.L_x_64) ;  /* 0xfffffff908bc7547 */ /* 0x000fea000b83ffff */
.L_x_57:
[----:B---3-5:R-:W-:Y:S06]  /*23b0*/  BAR.SYNC.DEFER_BLOCKING 0x0 ;  /* 0x0000000000007b1d */ /* 0x028fec0000010000 */
[----:B------:R-:W-:Y:S04]  /*23c0*/  BSSY.RECONVERGENT B4, `(.L_x_65) ;  /* 0x0000004000047945 */ /* 0x000fe80003800200 */
[----:B------:R-:W-:Y:S05]  /*23d0*/  @P2 BRA `(.L_x_66) ;  /* 0x0000000000082947 */ /* 0x000fea0003800000 */
[----:B------:R-:W2:Y:S02]  /*23e0*/  SYNCS.CCTL.IV [UR8+0x24000] ;  /* 0x02400000ff0079b1 */ /* 0x000ea40008000008 */
[----:B--2---:R-:W2:Y:S02]  /*23f0*/  SYNCS.CCTL.IV [UR8+0x24020] ;  /* 0x02402000ff0079b1 */ /* 0x004ea40008000008 */
.L_x_66:
[----:B------:R-:W-:Y:S05]  /*2400*/  BSYNC.RECONVERGENT B4 ;  /* 0x0000000000047941 */ /* 0x000fea0003800200 */
.L_x_65:
[----:B--2---:R-:W-:Y:S06]  /*2410*/  BAR.SYNC.DEFER_BLOCKING 0x0 ;  /* 0x0000000000007b1d */ /* 0x004fec0000010000 */
[----:B------:R-:W-:Y:S04]  /*2420*/  BSSY.RECONVERGENT B4, `(.L_x_67) ;  /* 0x0000004000047945 */ /* 0x000fe80003800200 */
[----:B------:R-:W-:Y:S05]  /*2430*/  @P2 BRA `(.L_x_68) ;  /* 0x0000000000082947 */ /* 0x000fea0003800000 */
[----:B------:R-:W2:Y:S02]  /*2440*/  SYNCS.CCTL.IV [UR8+0x24008] ;  /* 0x02400800ff0079b1 */ /* 0x000ea40008000008 */
[----:B--2---:R-:W2:Y:S02]  /*2450*/  SYNCS.CCTL.IV [UR8+0x24028] ;  /* 0x02402800ff0079b1 */ /* 0x004ea40008000008 */
.L_x_68:
[----:B------:R-:W-:Y:S05]  /*2460*/  BSYNC.RECONVERGENT B4 ;  /* 0x0000000000047941 */ /* 0x000fea0003800200 */
.L_x_67:
[----:B--2---:R-:W-:Y:S06]  /*2470*/  BAR.SYNC.DEFER_BLOCKING 0x0 ;  /* 0x0000000000007b1d */ /* 0x004fec0000010000 */
[----:B------:R-:W-:Y:S04]  /*2480*/  BSSY.RECONVERGENT B4, `(.L_x_69) ;  /* 0x0000004000047945 */ /* 0x000fe80003800200 */
[----:B------:R-:W-:Y:S05]  /*2490*/  @P2 BRA `(.L_x_70) ;  /* 0x0000000000082947 */ /* 0x000fea0003800000 */
[----:B------:R-:W2:Y:S02]  /*24a0*/  SYNCS.CCTL.IV [UR8+0x24010] ;  /* 0x02401000ff0079b1 */ /* 0x000ea40008000008 */
[----:B--2---:R-:W2:Y:S02]  /*24b0*/  SYNCS.CCTL.IV [UR8+0x24030] ;  /* 0x02403000ff0079b1 */ /* 0x004ea40008000008 */
.L_x_70:
[----:B------:R-:W-:Y:S05]  /*24c0*/  BSYNC.RECONVERGENT B4 ;  /* 0x0000000000047941 */ /* 0x000fea0003800200 */
.L_x_69:
[----:B------:R-:W-:Y:S01]  /*24d0*/  ULOP3.LUT UR12, UR12, 0x3, URZ, 0xc0, !UPT ;  /* 0x000000030c0c7892 */ /* 0x000fe2000f8ec0ff */
[C---:B------:R-:W-:Y:S01]  /*24e0*/  IMAD.SHL.U32 R2, R0.reuse, 0x80, RZ ;  /* 0x0000008000027824 */ /* 0x040fe200078e00ff */
[----:B------:R-:W-:Y:S01]  /*24f0*/  UMOV UR6, UR7 ;  /* 0x0000000700067c82 */ /* 0x000fe20008000000 */
[----:B------:R-:W-:Y:S01]  /*2500*/  IMAD.SHL.U32 R3, R0, 0x10, RZ ;  /* 0x0000001000037824 */ /* 0x000fe200078e00ff */
[----:B------:R-:W-:Y:S02]  /*2510*/  ULEA UR4, UR12, UR24, 0x15 ;  /* 0x000000180c047291 */ /* 0x000fe4000f8ea8ff */
[----:B------:R-:W-:Y:S01]  /*2520*/  LOP3.LUT R0, R2, 0x3f80, RZ, 0xc0, !PT ;  /* 0x00003f8002007812 */ /* 0x000fe200078ec0ff */
[----:B------:R-:W-:Y:S01]  /*2530*/  ULEA UR5, UR12, UR9, 0x6 ;  /* 0x000000090c057291 */ /* 0x000fe2000f8e30ff */
[----:B------:R-:W-:Y:S02]  /*2540*/  ELECT P0, URZ, PT ;  /* 0x0000000000ff782f */ /* 0x000fe40003800000 */
[----:B------:R-:W-:-:S03]  /*2550*/  LOP3.LUT R0, R0, 0x70, R3, 0xf8, !PT ;  /* 0x0000007000007812 */ /* 0x000fc600078ef803 */
[----:B------:R-:W3:Y:S01]  /*2560*/  LDTM.x64 R96, tmem[UR4] ;  /* 0x00000004006079ee */ /* 0x000ee20008340000 */
[C---:B------:R-:W-:Y:S02]  /*2570*/  LOP3.LUT R2, R0.reuse, 0x10, RZ, 0x3c, !PT ;  /* 0x0000001000027812 */ /* 0x040fe400078e3cff */
[----:B------:R-:W-:Y:S02]  /*2580*/  LOP3.LUT R3, R0, 0x20, RZ, 0x3c, !PT ;  /* 0x0000002000037812 */ /* 0x000fe400078e3cff */
[----:B---3--:R-:W-:Y:S02]  /*2590*/  F2FP.BF16.F32.PACK_AB R160, R97, R96 ;  /* 0x0000006061a0723e */ /* 0x008fe400000010ff */
[----:B------:R-:W-:Y:S02]  /*25a0*/  F2FP.BF16.F32.PACK_AB R161, R99, R98 ;  /* 0x0000006263a1723e */ /* 0x000fe400000010ff */
[----:B------:R-:W-:Y:S02]  /*25b0*/  F2FP.BF16.F32.PACK_AB R162, R101, R100 ;  /* 0x0000006465a2723e */ /* 0x000fe400000010ff */
[----:B------:R-:W-:-:S02]  /*25c0*/  F2FP.BF16.F32.PACK_AB R163, R103, R102 ;  /* 0x0000006667a3723e */ /* 0x000fc400000010ff */
[----:B------:R-:W-:Y:S02]  /*25d0*/  F2FP.BF16.F32.PACK_AB R164, R105, R104 ;  /* 0x0000006869a4723e */ /* 0x000fe400000010ff */
[----:B------:R-:W-:Y:S02]  /*25e0*/  F2FP.BF16.F32.PACK_AB R165, R107, R106 ;  /* 0x0000006a6ba5723e */ /* 0x000fe400000010ff */
[----:B------:R-:W-:Y:S02]  /*25f0*/  F2FP.BF16.F32.PACK_AB R166, R109, R108 ;  /* 0x0000006c6da6723e */ /* 0x000fe400000010ff */
[----:B------:R-:W-:Y:S02]  /*2600*/  F2FP.BF16.F32.PACK_AB R167, R111, R110 ;  /* 0x0000006e6fa7723e */ /* 0x000fe400000010ff */
[----:B------:R-:W3:Y:S01]  /*2610*/  LDTM.x64 R48, tmem[UR4+0x40] ;  /* 0x00004004003079ee */ /* 0x000ee20008340000 */
[----:B------:R-:W-:Y:S02]  /*2620*/  F2FP.BF16.F32.PACK_AB R112, R113, R112 ;  /* 0x000000707170723e */ /* 0x000fe400000010ff */
[----:B------:R-:W-:-:S02]  /*2630*/  F2FP.BF16.F32.PACK_AB R120, R121, R120 ;  /* 0x000000787978723e */ /* 0x000fc400000010ff */
[----:B------:R-:W-:Y:S02]  /*2640*/  F2FP.BF16.F32.PACK_AB R128, R129, R128 ;  /* 0x000000808180723e */ /* 0x000fe400000010ff */
[----:B------:R-:W-:Y:S02]  /*2650*/  F2FP.BF16.F32.PACK_AB R113, R115, R114 ;  /* 0x000000727371723e */ /* 0x000fe400000010ff */
[----:B------:R-:W-:Y:S02]  /*2660*/  F2FP.BF16.F32.PACK_AB R121, R123, R122 ;  /* 0x0000007a7b79723e */ /* 0x000fe400000010ff */
[----:B------:R-:W-:Y:S02]  /*2670*/  F2FP.BF16.F32.PACK_AB R129, R131, R130 ;  /* 0x000000828381723e */ /* 0x000fe400000010ff */
[----:B------:R-:W-:Y:S02]  /*2680*/  F2FP.BF16.F32.PACK_AB R114, R117, R116 ;  /* 0x000000747572723e */ /* 0x000fe400000010ff */
[----:B------:R-:W-:-:S02]  /*2690*/  F2FP.BF16.F32.PACK_AB R115, R119, R118 ;  /* 0x000000767773723e */ /* 0x000fc400000010ff */
[----:B------:R-:W-:Y:S02]  /*26a0*/  F2FP.BF16.F32.PACK_AB R122, R125, R124 ;  /* 0x0000007c7d7a723e */ /* 0x000fe400000010ff */
[----:B------:R-:W-:Y:S02]  /*26b0*/  F2FP.BF16.F32.PACK_AB R123, R127, R126 ;  /* 0x0000007e7f7b723e */ /* 0x000fe400000010ff */
[----:B------:R-:W-:Y:S02]  /*26c0*/  F2FP.BF16.F32.PACK_AB R130, R133, R132 ;  /* 0x000000848582723e */ /* 0x000fe400000010ff */
[----:B------:R-:W-:Y:S02]  /*26d0*/  F2FP.BF16.F32.PACK_AB R136, R137, R136 ;  /* 0x000000888988723e */ /* 0x000fe400000010ff */
[----:B---3--:R-:W-:Y:S02]  /*26e0*/  F2FP.BF16.F32.PACK_AB R116, R49, R48 ;  /* 0x000000303174723e */ /* 0x008fe400000010ff */
        /* <DEDUP_REMOVED lines=9> */
[----:B----4-:R-:W3:Y:S01]  /*2780*/  LDTM.x64 R4, tmem[UR4+0x80] ;  /* 0x00008004000479ee */ /* 0x010ee20008340000 */
        /* <DEDUP_REMOVED lines=63> */
[----:B------:R-:W-:Y:S01]  /*2b80*/  NOP ;  /* 0x0000000000007918 */ /* 0x000fe20000000000 */
[----:B--2---:R-:W-:Y:S01]  /*2b90*/  STS.128 [R0+UR8], R160 ;  /* 0x000000a000007988 */ /* 0x004fe20008000c08 */
[----:B------:R-:W-:Y:S01]  /*2ba0*/  F2FP.BF16.F32.PACK_AB R152, R153, R152 ;  /* 0x000000989998723e */ /* 0x000fe200000010ff */
[----:B------:R-:W-:Y:S01]  /*2bb0*/  ULEA UR4, UR12, UR8, 0xe ;  /* 0x000000080c047291 */ /* 0x000fe2000f8e70ff */
[----:B------:R-:W-:Y:S01]  /*2bc0*/  F2FP.BF16.F32.PACK_AB R153, R155, R154 ;  /* 0x0000009a9b99723e */ /* 0x000fe200000010ff */
[----:B------:R-:W-:Y:S01]  /*2bd0*/  STS.128 [R0+UR8+0x4000], R116 ;  /* 0x0040007400007988 */ /* 0x000fe20008000c08 */
[----:B------:R-:W-:-:S02]  /*2be0*/  F2FP.BF16.F32.PACK_AB R154, R157, R156 ;  /* 0x0000009c9d9a723e */ /* 0x000fc400000010ff */
[----:B------:R-:W-:Y:S01]  /*2bf0*/  F2FP.BF16.F32.PACK_AB R155, R159, R158 ;  /* 0x0000009e9f9b723e */ /* 0x000fe200000010ff */
[----:B------:R-:W-:Y:S01]  /*2c00*/  STS.128 [R0+UR8+0x8000], R68 ;  /* 0x0080004400007988 */ /* 0x000fe20008000c08 */
[----:B---3--:R-:W-:Y:S02]  /*2c10*/  F2FP.BF16.F32.PACK_AB R4, R5, R4 ;  /* 0x000000040504723e */ /* 0x008fe400000010ff */
[----:B------:R-:W-:Y:S02]  /*2c20*/  F2FP.BF16.F32.PACK_AB R5, R7, R6 ;  /* 0x000000060705723e */ /* 0x000fe400000010ff */
[----:B------:R-:W-:Y:S02]  /*2c30*/  F2FP.BF16.F32.PACK_AB R12, R13, R12 ;  /* 0x0000000c0d0c723e */ /* 0x000fe400000010ff */
[----:B------:R-:W-:Y:S02]  /*2c40*/  F2FP.BF16.F32.PACK_AB R6, R9, R8 ;  /* 0x000000080906723e */ /* 0x000fe400000010ff */
[----:B------:R-:W-:-:S02]  /*2c50*/  F2FP.BF16.F32.PACK_AB R7, R11, R10 ;  /* 0x0000000a0b07723e */ /* 0x000fc400000010ff */
[----:B------:R-:W-:Y:S02]  /*2c60*/  F2FP.BF16.F32.PACK_AB R13, R15, R14 ;  /* 0x0000000e0f0d723e */ /* 0x000fe400000010ff */
[----:B------:R-:W-:Y:S01]  /*2c70*/  F2FP.BF16.F32.PACK_AB R20, R21, R20 ;  /* 0x000000141514723e */ /* 0x000fe200000010ff */
[----:B------:R2:W-:Y:S01]  /*2c80*/  STS.128 [R0+UR8+0xc000], R4 ;  /* 0x00c0000400007988 */ /* 0x0005e20008000c08 */
[----:B------:R-:W-:Y:S02]  /*2c90*/  F2FP.BF16.F32.PACK_AB R14, R17, R16 ;  /* 0x00000010110e723e */ /* 0x000fe400000010ff */
[----:B------:R-:W-:Y:S01]  /*2ca0*/  F2FP.BF16.F32.PACK_AB R15, R19, R18 ;  /* 0x00000012130f723e */ /* 0x000fe200000010ff */
[----:B------:R-:W-:Y:S01]  /*2cb0*/  STS.128 [R2+UR8], R164 ;  /* 0x000000a402007988 */ /* 0x000fe20008000c08 */
[----:B------:R-:W-:Y:S02]  /*2cc0*/  F2FP.BF16.F32.PACK_AB R21, R23, R22 ;  /* 0x000000161715723e */ /* 0x000fe400000010ff */
[----:B------:R-:W-:Y:S01]  /*2cd0*/  F2FP.BF16.F32.PACK_AB R22, R25, R24 ;  /* 0x000000181916723e */ /* 0x000fe200000010ff */
[----:B------:R-:W-:Y:S01]  /*2ce0*/  STS.128 [R2+UR8+0x4000], R124 ;  /* 0x0040007c02007988 */ /* 0x000fe20008000c08 */
[----:B------:R-:W-:-:S02]  /*2cf0*/  F2FP.BF16.F32.PACK_AB R23, R27, R26 ;  /* 0x0000001a1b17723e */ /* 0x000fc400000010ff */
[----:B------:R-:W-:Y:S01]  /*2d00*/  F2FP.BF16.F32.PACK_AB R28, R29, R28 ;  /* 0x0000001c1d1c723e */ /* 0x000fe200000010ff */
[----:B------:R-:W-:Y:S01]  /*2d10*/  STS.128 [R2+UR8+0x8000], R76 ;  /* 0x0080004c02007988 */ /* 0x000fe20008000c08 */
[----:B------:R-:W-:Y:S02]  /*2d20*/  F2FP.BF16.F32.PACK_AB R29, R31, R30 ;  /* 0x0000001e1f1d723e */ /* 0x000fe400000010ff */
[----:B------:R-:W-:Y:S01]  /*2d30*/  F2FP.BF16.F32.PACK_AB R36, R37, R36 ;  /* 0x000000242524723e */ /* 0x000fe200000010ff */
[----:B------:R3:W-:Y:S01]  /*2d40*/  STS.128 [R2+UR8+0xc000], R12 ;  /* 0x00c0000c02007988 */ /* 0x0007e20008000c08 */
[----:B------:R-:W-:Y:S02]  /*2d50*/  F2FP.BF16.F32.PACK_AB R30, R33, R32 ;  /* 0x00000020211e723e */ /* 0x000fe400000010ff */
[----:B------:R-:W-:Y:S01]  /*2d60*/  F2FP.BF16.F32.PACK_AB R31, R35, R34 ;  /* 0x00000022231f723e */ /* 0x000fe200000010ff */
[----:B------:R-:W-:Y:S01]  /*2d70*/  STS.128 [R3+UR8], R112 ;  /* 0x0000007003007988 */ /* 0x000fe20008000c08 */
[----:B------:R-:W-:-:S02]  /*2d80*/  F2FP.BF16.F32.PACK_AB R37, R39, R38 ;  /* 0x000000262725723e */ /* 0x000fc400000010ff */
[----:B------:R-:W-:Y:S01]  /*2d90*/  F2FP.BF16.F32.PACK_AB R44, R45, R44 ;  /* 0x0000002c2d2c723e */ /* 0x000fe200000010ff */
[----:B------:R-:W-:Y:S01]  /*2da0*/  STS.128 [R3+UR8+0x4000], R132 ;  /* 0x0040008403007988 */ /* 0x000fe20008000c08 */
[----:B------:R-:W-:Y:S02]  /*2db0*/  LOP3.LUT R8, R0, 0x30, RZ, 0x3c, !PT ;  /* 0x0000003000087812 */ /* 0x000fe400078e3cff */
[----:B------:R-:W-:Y:S01]  /*2dc0*/  F2FP.BF16.F32.PACK_AB R38, R41, R40 ;  /* 0x000000282926723e */ /* 0x000fe200000010ff */
[----:B------:R-:W-:Y:S01]  /*2dd0*/  STS.128 [R3+UR8+0x8000], R84 ;  /* 0x0080005403007988 */ /* 0x000fe20008000c08 */
[----:B------:R-:W-:Y:S02]  /*2de0*/  F2FP.BF16.F32.PACK_AB R39, R43, R42 ;  /* 0x0000002a2b27723e */ /* 0x000fe400000010ff */
[----:B------:R-:W-:Y:S01]  /*2df0*/  F2FP.BF16.F32.PACK_AB R45, R47, R46 ;  /* 0x0000002e2f2d723e */ /* 0x000fe200000010ff */
[----:B------:R4:W-:Y:S01]  /*2e00*/  STS.128 [R3+UR8+0xc000], R20 ;  /* 0x00c0001403007988 */ /* 0x0009e20008000c08 */
[----:B------:R-:W-:-:S02]  /*2e10*/  F2FP.BF16.F32.PACK_AB R52, R53, R52 ;  /* 0x000000343534723e */ /* 0x000fc400000010ff */
[C---:B--2---:R-:W-:Y:S01]  /*2e20*/  LOP3.LUT R4, R0.reuse, 0x40, RZ, 0x3c, !PT ;  /* 0x0000004000047812 */ /* 0x044fe200078e3cff */
[----:B------:R2:W-:Y:S01]  /*2e30*/  STS.128 [R8+UR8], R120 ;  /* 0x0000007808007988 */ /* 0x0005e20008000c08 */
[----:B------:R-:W-:Y:S02]  /*2e40*/  F2FP.BF16.F32.PACK_AB R46, R49, R48 ;  /* 0x00000030312e723e */ /* 0x000fe400000010ff */
[----:B------:R-:W-:Y:S01]  /*2e50*/  F2FP.BF16.F32.PACK_AB R47, R51, R50 ;  /* 0x00000032332f723e */ /* 0x000fe200000010ff */
[----:B------:R2:W-:Y:S01]  /*2e60*/  STS.128 [R8+UR8+0x4000], R72 ;  /* 0x0040004808007988 */ /* 0x0005e20008000c08 */
[----:B------:R-:W-:Y:S02]  /*2e70*/  F2FP.BF16.F32.PACK_AB R53, R55, R54 ;  /* 0x000000363735723e */ /* 0x000fe400000010ff */
[----:B------:R-:W-:Y:S01]  /*2e80*/  F2FP.BF16.F32.PACK_AB R60, R61, R60 ;  /* 0x0000003c3d3c723e */ /* 0x000fe200000010ff */
[----:B------:R2:W-:Y:S01]  /*2e90*/  STS.128 [R8+UR8+0x8000], R92 ;  /* 0x0080005c08007988 */ /* 0x0005e20008000c08 */
[----:B---3--:R-:W-:-:S02]  /*2ea0*/  LOP3.LUT R2, R0, 0x50, RZ, 0x3c, !PT ;  /* 0x0000005000027812 */ /* 0x008fc400078e3cff */
[----:B------:R-:W-:Y:S01]  /*2eb0*/  F2FP.BF16.F32.PACK_AB R54, R57, R56 ;  /* 0x000000383936723e */ /* 0x000fe200000010ff */
[----:B------:R2:W-:Y:S01]  /*2ec0*/  STS.128 [R8+UR8+0xc000], R28 ;  /* 0x00c0001c08007988 */ /* 0x0005e20008000c08 */
[----:B------:R-:W-:Y:S02]  /*2ed0*/  F2FP.BF16.F32.PACK_AB R55, R59, R58 ;  /* 0x0000003a3b37723e */ /* 0x000fe400000010ff */
[----:B------:R-:W-:Y:S01]  /*2ee0*/  F2FP.BF16.F32.PACK_AB R61, R63, R62 ;  /* 0x0000003e3f3d723e */ /* 0x000fe200000010ff */
[----:B------:R2:W-:Y:S01]  /*2ef0*/  STS.128 [R4+UR8], R128 ;  /* 0x0000008004007988 */ /* 0x0005e20008000c08 */
[----:B----4-:R-:W-:Y:S02]  /*2f00*/  LOP3.LUT R3, R0, 0x60, RZ, 0x3c, !PT ;  /* 0x0000006000037812 */ /* 0x010fe400078e3cff */
[----:B------:R-:W-:Y:S01]  /*2f10*/  F2FP.BF16.F32.PACK_AB R62, R65, R64 ;  /* 0x00000040413e723e */ /* 0x000fe200000010ff */
[----:B------:R2:W-:Y:S01]  /*2f20*/  STS.128 [R4+UR8+0x4000], R80 ;  /* 0x0040005004007988 */ /* 0x0005e20008000c08 */
[----:B------:R-:W-:-:S02]  /*2f30*/  F2FP.BF16.F32.PACK_AB R63, R67, R66 ;  /* 0x00000042433f723e */ /* 0x000fc400000010ff */
[----:B------:R-:W-:Y:S01]  /*2f40*/  LOP3.LUT R0, R0, 0x70, RZ, 0x3c, !PT ;  /* 0x0000007000007812 */ /* 0x000fe200078e3cff */
[----:B------:R2:W-:Y:S04]  /*2f50*/  STS.128 [R4+UR8+0x8000], R100 ;  /* 0x0080006404007988 */ /* 0x0005e80008000c08 */
[----:B------:R2:W-:Y:S04]  /*2f60*/  STS.128 [R4+UR8+0xc000], R36 ;  /* 0x00c0002404007988 */ /* 0x0005e80008000c08 */
[----:B------:R2:W-:Y:S04]  /*2f70*/  STS.128 [R2+UR8], R136 ;  /* 0x0000008802007988 */ /* 0x0005e80008000c08 */
[----:B------:R2:W-:Y:S04]  /*2f80*/  STS.128 [R2+UR8+0x4000], R88 ;  /* 0x0040005802007988 */ /* 0x0005e80008000c08 */
        /* <DEDUP_REMOVED lines=9> */
[----:B------:R2:W-:Y:S01]  /*3020*/  STS.128 [R0+UR8+0xc000], R60 ;  /* 0x00c0003c00007988 */ /* 0x0005e20008000c08 */
[----:B------:R3:W-:Y:S06]  /*3030*/  MEMBAR.ALL.CTA ;  /* 0x0000000000007992 */ /* 0x0007ec0000008000 */
[----:B---3--:R-:W3:Y:S02]  /*3040*/  FENCE.VIEW.ASYNC.S ;  /* 0x00000000000073c6 */ /* 0x008ee40000000000 */
[----:B---3--:R-:W-:Y:S06]  /*3050*/  BAR.SYNC.DEFER_BLOCKING 0x0 ;  /* 0x0000000000007b1d */ /* 0x008fec0000010000 */
[----:B------:R2:W-:Y:S01]  /*3060*/  UTMASTG.2D [UR4], [UR10] ;  /* 0x000000040a0073b5 */ /* 0x0005e20008008000 */
[----:B------:R0:W-:Y:S01]  /*3070*/  UTMACMDFLUSH ;  /* 0x00000000000079b7 */ /* 0x0001e20000000000 */
[----:B------:R-:W-:-:S04]  /*3080*/  DEPBAR.LE SB0, 0x0 ;  /* 0x000080000000791a */ /* 0x000fc80000000000 */
[----:B------:R-:W-:Y:S08]  /*3090*/  BAR.SYNC.DEFER_BLOCKING 0x0 ;  /* 0x0000000000007b1d */ /* 0x000ff00000010000 */
[----:B------:R-:W-:Y:S06]  /*30a0*/  BAR.SYNC.DEFER_BLOCKING 0x0 ;  /* 0x0000000000007b1d */ /* 0x000fec0000010000 */
[----:B--2---:R-:W-:Y:S05]  /*30b0*/  @P1 BRA `(.L_x_71) ;  /* 0x0000000000a01947 */ /* 0x004fea0003800000 */
[----:B------:R-:W2:Y:S01]  /*30c0*/  S2UR UR5, SR_CgaCtaId ;  /* 0x00000000000579c3 */ /* 0x000ea20000008800 */
[----:B------:R-:W-:Y:S01]  /*30d0*/  NOP ;  /* 0x0000000000007918 */ /* 0x000fe20000000000 */
[----:B------:R-:W-:Y:S01]  /*30e0*/  UMOV UR4, 0x50 ;  /* 0x0000005000047882 */ /* 0x000fe20000000000 */
[----:B------:R-:W-:Y:S02]  /*30f0*/  IMAD.U32 R0, RZ, RZ, UR24 ;  /* 0x00000018ff007e24 */ /* 0x000fe4000f8e00ff */
[----:B------:R-:W-:Y:S02]  /*3100*/  IMAD.MOV.U32 R3, RZ, RZ, 0xff ;  /* 0x000000ffff037424 */ /* 0x000fe400078e00ff */
[----:B------:R-:W-:Y:S01]  /*3110*/  IMAD.MOV.U32 R7, RZ, RZ, 0x1 ;  /* 0x00000001ff077424 */ /* 0x000fe200078e00ff */
[----:B------:R-:W-:-:S04]  /*3120*/  LOP3.LUT R0, R0, 0xffff, RZ, 0xc0, !PT ;  /* 0x0000ffff00007812 */ /* 0x000fc800078ec0ff */
[----:B------:R-:W-:-:S05]  /*3130*/  SHF.R.U32.HI R0, RZ, 0x5, R0 ;  /* 0x00000005ff007819 */ /* 0x000fca0000011600 */
[----:B------:R-:W-:Y:S01]  /*3140*/  VIADD R2, R0, 0x10 ;  /* 0x0000001000027836 */ /* 0x000fe20000000000 */
[----:B------:R-:W-:Y:S01]  /*3150*/  SHF.L.U32 R0, R3, R0, RZ ;  /* 0x0000000003007219 */ /* 0x000fe200000006ff */
[----:B--2---:R-:W-:-:S03]  /*3160*/  ULEA UR6, UR5, UR4, 0x18 ;  /* 0x0000000405067291 */ /* 0x004fc6000f8ec0ff */
[----:B------:R-:W-:-:S04]  /*3170*/  SHF.L.U32 R3, R7, R2, RZ ;  /* 0x0000000207037219 */ /* 0x000fc800000006ff */
[----:B------:R-:W-:Y:S02]  /*3180*/  LOP3.LUT R0, R3, R0, RZ, 0xfc, !PT ;  /* 0x0000000003007212 */ /* 0x000fe400078efcff */
[----:B------:R-:W2:Y:S02]  /*3190*/  LDS R5, [UR6] ;  /* 0x00000006ff057984 */ /* 0x000ea40008000800 */
[C---:B------:R-:W-:Y:S02]  /*31a0*/  LOP3.LUT R2, R0.reuse, 0xffff, RZ, 0xc0, !PT ;  /* 0x0000ffff00027812 */ /* 0x040fe400078ec0ff */
[----:B--2---:R-:W-:-:S04]  /*31b0*/  LOP3.LUT R3, R0, 0xffff, R5, 0x80, !PT ;  /* 0x0000ffff00037812 */ /* 0x004fc800078e8005 */
[----:B------:R-:W-:-:S13]  /*31c0*/  ISETP.NE.AND P0, PT, R3, R2, PT ;  /* 0x000000020300720c */ /* 0x000fda0003f05270 */
[----:B------:R-:W-:Y:S05]  /*31d0*/  @P0 BRA `(.L_x_72) ;  /* 0x0000000000500947 */ /* 0x000fea0003800000 */
[----:B------:R-:W-:Y:S02]  /*31e0*/  SHF.R.U32.HI R5, RZ, 0x10, R5 ;  /* 0x00000010ff057819 */ /* 0x000fe40000011605 */
[----:B------:R-:W-:-:S04]  /*31f0*/  SHF.R.U32.HI R2, RZ, 0x10, R0 ;  /* 0x00000010ff027819 */ /* 0x000fc80000011600 */
[----:B------:R-:W-:-:S04]  /*3200*/  LOP3.LUT R5, R5, R2, RZ, 0xc0, !PT ;  /* 0x0000000205057212 */ /* 0x000fc800078ec0ff */
[----:B------:R-:W-:-:S13]  /*3210*/  ISETP.NE.AND P0, PT, R5, R2, PT ;  /* 0x000000020500720c */ /* 0x000fda0003f05270 */
[----:B------:R-:W-:Y:S05]  /*3220*/  @P0 BRA `(.L_x_73) ;  /* 0x0000000000300947 */ /* 0x000fea0003800000 */
[----:B------:R-:W-:Y:S01]  /*3230*/  R2UR UR4, R0 ;  /* 0x00000000000472ca */ /* 0x000fe200000e0000 */
[----:B------:R-:W-:Y:S01]  /*3240*/  VOTEU.ANY UR5, UPT, PT ;  /* 0x0000000000057886 */ /* 0x000fe200038e0100 */
[----:B------:R-:W2:Y:S01]  /*3250*/  S2R R0, SR_LANEID ;  /* 0x0000000000007919 */ /* 0x000ea20000000000 */
[----:B------:R-:W-:-:S10]  /*3260*/  UFLO.U32 UR5, UR5 ;  /* 0x00000005000572bd */ /* 0x000fd400080e0000 */
[----:B------:R-:W-:-:S06]  /*3270*/  ULOP3.LUT UR4, URZ, UR4, URZ, 0x33, !UPT ;  /* 0x00000004ff047292 */ /* 0x000fcc000f8e33ff */
[----:B------:R-:W-:-:S04]  /*3280*/  IMAD.U32 R2, RZ, RZ, UR4 ;  /* 0x00000004ff027e24 */ /* 0x000fc8000f8e00ff */
[----:B------:R-:W3:Y:S02]  /*3290*/  REDUX UR7, R2 ;  /* 0x00000000020773c4 */ /* 0x000ee40000000000 */
[----:B------:R4:W-:Y:S01]  /*32a0*/  UTCATOMSWS.AND URZ, UR4 ;  /* 0x0000000400ff79e3 */ /* 0x0009e20008000000 */
[----:B--2---:R-:W-:Y:S01]  /*32b0*/  ISETP.EQ.U32.AND P0, PT, R0, UR5, PT ;  /* 0x0000000500007c0c */ /* 0x004fe2000bf02070 */
[----:B---3--:R-:W-:-:S12]  /*32c0*/  IMAD.U32 R0, RZ, RZ, UR7 ;  /* 0x00000007ff007e24 */ /* 0x008fd8000f8e00ff */
[----:B------:R4:W-:Y:S01]  /*32d0*/  @P0 ATOMS.AND RZ, [UR6], R0 ;  /* 0x00000000ffff098c */ /* 0x0009e2000a800006 */
[----:B------:R-:W-:Y:S05]  /*32e0*/  BRA `(.L_x_71) ;  /* 0x0000000000147947 */ /* 0x000fea0003800000 */
.L_x_73:
[----:B------:R-:W-:-:S07]  /*32f0*/  MOV R2, 0x3310 ;  /* 0x0000331000027802 */ /* 0x000fce0000000f00 */
[----:B-1----:R-:W-:Y:S05]  /*3300*/  CALL.REL.NOINC `($__internal_0_$__cuda_sm10x_tcgen05_guardrail_trap_col_being_dealloced_not_returned_by_alloc) ;  /* 0x0000000000447944 */ /* 0x002fea0003c00000 */
[----:B------:R-:W-:Y:S05]  /*3310*/  BRA `(.L_x_71) ;  /* 0x0000000000087947 */ /* 0x000fea0003800000 */
.L_x_72:
[----:B------:R-:W-:-:S07]  /*3320*/  MOV R2, 0x3340 ;  /* 0x0000334000027802 */ /* 0x000fce0000000f00 */
[----:B-1----:R-:W-:Y:S05]  /*3330*/  CALL.REL.NOINC `($__internal_2_$__cuda_sm10x_tcgen05_guardrail_trap_unallocated_columns_being_dealloced) ;  /* 0x0000000000507944 */ /* 0x002fea0003c00000 */
.L_x_71:
[----:B------:R-:W-:Y:S01]  /*3340*/  NOP ;  /* 0x0000000000007918 */ /* 0x000fe20000000000 */
[----:B----4-:R-:W-:Y:S05]  /*3350*/  EXIT ;  /* 0x000000000000794d */ /* 0x010fea0003800000 */
.L_x_58:
[----:B------:R-:W2:Y:S02]  /*3360*/  SYNCS.PHASECHK.TRANS64.TRYWAIT P0, [UR8+0x24000], RZ ;  /* 0x024000ffff0075a7 */ /* 0x000ea40008001108 */
[----:B--2---:R-:W-:Y:S05]  /*3370*/  @!P0 BRA `(.L_x_58) ;  /* 0xfffffffc00f88947 */ /* 0x004fea000383ffff */
[----:B------:R-:W-:Y:S05]  /*3380*/  BRA `(.L_x_74) ;  /* 0xffffffe800047947 */ /* 0x000fea000383ffff */
.L_x_60:
[----:B------:R-:W2:Y:S02]  /*3390*/  SYNCS.PHASECHK.TRANS64.TRYWAIT P3, [UR8+0x24020], RZ ;  /* 0x024020ffff0075a7 */ /* 0x000ea40008061108 */
[----:B--2---:R-:W-:Y:S05]  /*33a0*/  @!P3 BRA `(.L_x_60) ;  /* 0xfffffffc00f8b947 */ /* 0x004fea000383ffff */
[----:B------:R-:W-:Y:S05]  /*33b0*/  BRA `(.L_x_75) ;  /* 0xffffffe800a47947 */ /* 0x000fea000383ffff */
.L_x_61:
[----:B------:R-:W3:Y:S02]  /*33c0*/  SYNCS.PHASECHK.TRANS64.TRYWAIT P0, [UR17+0x24000], R3 ;  /* 0x02400003ff0075a7 */ /* 0x000ee40008001111 */
[----:B---3--:R-:W-:Y:S05]  /*33d0*/  @!P0 BRA `(.L_x_61) ;  /* 0xfffffffc00f88947 */ /* 0x008fea000383ffff */
[----:B------:R-:W-:Y:S05]  /*33e0*/  BRA `(.L_x_76) ;  /* 0xffffffec00187947 */ /* 0x000fea000383ffff */
.L_x_63:
[----:B------:R-:W3:Y:S02]  /*33f0*/  SYNCS.PHASECHK.TRANS64.TRYWAIT P0, [UR17+0x24020], R3 ;  /* 0x02402003ff0075a7 */ /* 0x000ee40008001111 */
[----:B---3--:R-:W-:Y:S05]  /*3400*/  @!P0 BRA `(.L_x_63) ;  /* 0xfffffffc00f88947 */ /* 0x008fea000383ffff */
[----:B------:R-:W-:Y:S05]  /*3410*/  BRA `(.L_x_77) ;  /* 0xffffffec00c47947 */ /* 0x000fea000383ffff */
        .weak           $__internal_0_$__cuda_sm10x_tcgen05_guardrail_trap_col_being_dealloced_not_returned_by_alloc
        .type           $__internal_0_$__cuda_sm10x_tcgen05_guardrail_trap_col_being_dealloced_not_returned_by_alloc,@function
        .size           $__internal_0_$__cuda_sm10x_tcgen05_guardrail_trap_col_being_dealloced_not_returned_by_alloc,($__internal_1_$__cuda_sm10x_tcgen05_guardrail_trap_phase_invalid_during_alloc - $__internal_0_$__cuda_sm10x_tcgen05_guardrail_trap_col_being_dealloced_not_returned_by_alloc)
$__internal_0_$__cuda_sm10x_tcgen05_guardrail_trap_col_being_dealloced_not_returned_by_alloc:
[----:B------:R-:W-:Y:S05]  /*3420*/  BPT.TRAP 0x1 ;  /* 0x000000040000795c */ /* 0x000fea0000300000 */
[----:B------:R-:W-:-:S04]  /*3430*/  IMAD.MOV.U32 R3, RZ, RZ, 0x0 ;  /* 0x00000000ff037424 */ /* 0x000fc800078e00ff */
[----:B------:R-:W-:Y:S05]  /*3440*/  RET.REL.NODEC R2 `(gluon_tcgen05) ;  /* 0xffffffc802ec7950 */ /* 0x000fea0003c3ffff */
        .weak           $__internal_1_$__cuda_sm10x_tcgen05_guardrail_trap_phase_invalid_during_alloc
        .type           $__internal_1_$__cuda_sm10x_tcgen05_guardrail_trap_phase_invalid_during_alloc,@function
        .size           $__internal_1_$__cuda_sm10x_tcgen05_guardrail_trap_phase_invalid_during_alloc,($__internal_2_$__cuda_sm10x_tcgen05_guardrail_trap_unallocated_columns_being_dealloced - $__internal_1_$__cuda_sm10x_tcgen05_guardrail_trap_phase_invalid_during_alloc)
$__internal_1_$__cuda_sm10x_tcgen05_guardrail_trap_phase_invalid_during_alloc:
[----:B------:R-:W-:Y:S05]  /*3450*/  BPT.TRAP 0x1 ;  /* 0x000000040000795c */ /* 0x000fea0000300000 */
[----:B------:R-:W-:-:S04]  /*3460*/  IMAD.MOV.U32 R3, RZ, RZ, 0x0 ;  /* 0x00000000ff037424 */ /* 0x000fc800078e00ff */
[----:B------:R-:W-:Y:S05]  /*3470*/  RET.REL.NODEC R2 `(gluon_tcgen05) ;  /* 0xffffffc802e07950 */ /* 0x000fea0003c3ffff */
        .weak           $__internal_2_$__cuda_sm10x_tcgen05_guardrail_trap_unallocated_columns_being_dealloced
        .type           $__internal_2_$__cuda_sm10x_tcgen05_guardrail_trap_unallocated_columns_being_dealloced,@function
        .size           $__internal_2_$__cuda_sm10x_tcgen05_guardrail_trap_unallocated_columns_being_dealloced,(.L_x_81 - $__internal_2_$__cuda_sm10x_tcgen05_guardrail_trap_unallocated_columns_being_dealloced)
$__internal_2_$__cuda_sm10x_tcgen05_guardrail_trap_unallocated_columns_being_dealloced:
[----:B------:R-:W-:Y:S05]  /*3480*/  BPT.TRAP 0x1 ;  /* 0x000000040000795c */ /* 0x000fea0000300000 */
[----:B------:R-:W-:-:S04]  /*3490*/  IMAD.MOV.U32 R3, RZ, RZ, 0x0 ;  /* 0x00000000ff037424 */ /* 0x000fc800078e00ff */
[----:B------:R-:W-:Y:S05]  /*34a0*/  RET.REL.NODEC R2 `(gluon_tcgen05) ;  /* 0xffffffc802d47950 */ /* 0x000fea0003c3ffff */
.L_x_78:
[----:B------:R-:W-:-:S00]  /*34b0*/  BRA `(.L_x_78) ;  /* 0xfffffffc00fc7947 */ /* 0x000fc0000383ffff */
[----:B------:R-:W-:-:S00]  /*34c0*/  NOP ;  /* 0x0000000000007918 */ /* 0x000fc00000000000 */
        /* <DEDUP_REMOVED lines=11> */
.L_x_81:


//--------------------- .nv.shared.gluon_tcgen05  --------------------------
	.section	.nv.shared.gluon_tcgen05,"aw",@nobits
	.sectionflags	@""
	.align	16
	.zero		1024


//--------------------- .nv.shared.reserved.0     --------------------------
	.section	.nv.shared.reserved.0,"aw",@nobits
	.align	8
	.weak		__nv_reservedSMEM_offset_0_alias
	.size		__nv_reservedSMEM_offset_0_alias, 0, 64
	.other		__nv_reservedSMEM_offset_0_alias,@"STO_CUDA_RESERVED_SHARED STV_DEFAULT"
__nv_reservedSMEM_offset_0_alias:
	.zero		0
.nv.shared.reserved.0:
	.zero		64
	.weak		__nv_reservedSMEM_allocation_phase
	.type		__nv_reservedSMEM_allocation_phase,@object
	.size		__nv_reservedSMEM_allocation_phase,(.L_0 - __nv_reservedSMEM_allocation_phase)
__nv_reservedSMEM_allocation_phase:
	.zero		1
.L_0:
	.zero		7
	.weak		__nv_reservedSMEM_devtool_atexit_pc
	.type		__nv_reservedSMEM_devtool_atexit_pc,@object
	.size		__nv_reservedSMEM_devtool_atexit_pc,(__nv_reservedSMEM_allocation_mask - __nv_reservedSMEM_devtool_atexit_pc)
__nv_reservedSMEM_devtool_atexit_pc:
	.zero		8
	.weak		__nv_reservedSMEM_allocation_mask
	.type		__nv_reservedSMEM_allocation_mask,@object
	.size		__nv_reservedSMEM_allocation_mask,(.L_2 - __nv_reservedSMEM_allocation_mask)
__nv_reservedSMEM_allocation_mask:
	.zero		4
.L_2:


//--------------------- .nv.constant0.gluon_tcgen05 --------------------------
	.section	.nv.constant0.gluon_tcgen05,"a",@progbits
	.sectionflags	@""
	.align	4
.nv.constant0.gluon_tcgen05:
	.zero		976


//--------------------- SYMBOLS --------------------------

	.type		.nv.reservedSmem.offset0,@object
	.size		.nv.reservedSmem.offset0,0x4
	.type		.nv.reservedSmem.cap,@object
	.size		.nv.reservedSmem.cap,0x4
